//
// Generated by NVIDIA NVVM Compiler
//
// Compiler Build ID: CL-36424714
// Cuda compilation tools, release 13.0, V13.0.88
// Based on NVVM 20.0.0
//

.version 9.0
.target sm_100
.address_size 64

	// .globl	_Z11cuda_matmulPiS_S_mmmmmm
// _ZZ18cuda_matmul_tilingPiS_S_mmmmmmE4d_As has been demoted
// _ZZ18cuda_matmul_tilingPiS_S_mmmmmmE4d_Bs has been demoted

.visible .entry _Z11cuda_matmulPiS_S_mmmmmm(
	.param .u64 .ptr .align 1 _Z11cuda_matmulPiS_S_mmmmmm_param_0,
	.param .u64 .ptr .align 1 _Z11cuda_matmulPiS_S_mmmmmm_param_1,
	.param .u64 .ptr .align 1 _Z11cuda_matmulPiS_S_mmmmmm_param_2,
	.param .u64 _Z11cuda_matmulPiS_S_mmmmmm_param_3,
	.param .u64 _Z11cuda_matmulPiS_S_mmmmmm_param_4,
	.param .u64 _Z11cuda_matmulPiS_S_mmmmmm_param_5,
	.param .u64 _Z11cuda_matmulPiS_S_mmmmmm_param_6,
	.param .u64 _Z11cuda_matmulPiS_S_mmmmmm_param_7,
	.param .u64 _Z11cuda_matmulPiS_S_mmmmmm_param_8
)
{
	.reg .pred 	%p<13>;
	.reg .b32 	%r<58>;
	.reg .b64 	%rd<128>;

	ld.param.u64 	%rd38, [_Z11cuda_matmulPiS_S_mmmmmm_param_0];
	ld.param.u64 	%rd39, [_Z11cuda_matmulPiS_S_mmmmmm_param_1];
	ld.param.u64 	%rd35, [_Z11cuda_matmulPiS_S_mmmmmm_param_4];
	ld.param.u64 	%rd36, [_Z11cuda_matmulPiS_S_mmmmmm_param_6];
	ld.param.u64 	%rd40, [_Z11cuda_matmulPiS_S_mmmmmm_param_7];
	ld.param.u64 	%rd37, [_Z11cuda_matmulPiS_S_mmmmmm_param_8];
	cvta.to.global.u64 	%rd1, %rd39;
	cvta.to.global.u64 	%rd2, %rd38;
	mov.u32 	%r3, %ctaid.y;
	mov.u32 	%r4, %ntid.y;
	mov.u32 	%r5, %tid.y;
	mad.lo.s32 	%r6, %r3, %r4, %r5;
	mov.u32 	%r7, %ctaid.x;
	mov.u32 	%r8, %ntid.x;
	mov.u32 	%r9, %tid.x;
	mad.lo.s32 	%r10, %r7, %r8, %r9;
	cvt.u64.u32 	%rd3, %r6;
	setp.le.u64 	%p1, %rd40, %rd3;
	cvt.s64.s32 	%rd4, %r10;
	setp.le.u64 	%p2, %rd37, %rd4;
	or.pred  	%p3, %p1, %p2;
	@%p3 bra 	$L__BB0_15;
	setp.eq.s64 	%p4, %rd35, 0;
	mov.b32 	%r57, 0;
	@%p4 bra 	$L__BB0_14;
	mul.lo.s64 	%rd5, %rd35, %rd3;
	setp.lt.u64 	%p5, %rd35, 8;
	mov.b64 	%rd122, 0;
	mov.u64 	%rd127, %rd122;
	@%p5 bra 	$L__BB0_5;
	and.b64  	%rd122, %rd35, -8;
	shl.b64 	%rd44, %rd4, 2;
	add.s64 	%rd115, %rd1, %rd44;
	shl.b64 	%rd45, %rd5, 2;
	add.s64 	%rd46, %rd45, %rd2;
	add.s64 	%rd114, %rd46, 16;
	mov.b64 	%rd127, 0;
	mov.u64 	%rd116, %rd122;
$L__BB0_4:
	.pragma "nounroll";
	ld.global.u32 	%r12, [%rd114+-16];
	ld.global.u32 	%r13, [%rd115];
	mul.lo.s32 	%r14, %r13, %r12;
	cvt.s64.s32 	%rd47, %r14;
	add.s64 	%rd48, %rd127, %rd47;
	ld.global.u32 	%r15, [%rd114+-12];
	shl.b64 	%rd49, %rd36, 2;
	add.s64 	%rd50, %rd115, %rd49;
	ld.global.u32 	%r16, [%rd50];
	mul.lo.s32 	%r17, %r16, %r15;
	cvt.s64.s32 	%rd51, %r17;
	add.s64 	%rd52, %rd48, %rd51;
	ld.global.u32 	%r18, [%rd114+-8];
	add.s64 	%rd53, %rd50, %rd49;
	ld.global.u32 	%r19, [%rd53];
	mul.lo.s32 	%r20, %r19, %r18;
	cvt.s64.s32 	%rd54, %r20;
	add.s64 	%rd55, %rd52, %rd54;
	ld.global.u32 	%r21, [%rd114+-4];
	add.s64 	%rd56, %rd53, %rd49;
	ld.global.u32 	%r22, [%rd56];
	mul.lo.s32 	%r23, %r22, %r21;
	cvt.s64.s32 	%rd57, %r23;
	add.s64 	%rd58, %rd55, %rd57;
	ld.global.u32 	%r24, [%rd114];
	add.s64 	%rd59, %rd56, %rd49;
	ld.global.u32 	%r25, [%rd59];
	mul.lo.s32 	%r26, %r25, %r24;
	cvt.s64.s32 	%rd60, %r26;
	add.s64 	%rd61, %rd58, %rd60;
	ld.global.u32 	%r27, [%rd114+4];
	add.s64 	%rd62, %rd59, %rd49;
	ld.global.u32 	%r28, [%rd62];
	mul.lo.s32 	%r29, %r28, %r27;
	cvt.s64.s32 	%rd63, %r29;
	add.s64 	%rd64, %rd61, %rd63;
	ld.global.u32 	%r30, [%rd114+8];
	add.s64 	%rd65, %rd62, %rd49;
	ld.global.u32 	%r31, [%rd65];
	mul.lo.s32 	%r32, %r31, %r30;
	cvt.s64.s32 	%rd66, %r32;
	add.s64 	%rd67, %rd64, %rd66;
	ld.global.u32 	%r33, [%rd114+12];
	add.s64 	%rd68, %rd65, %rd49;
	ld.global.u32 	%r34, [%rd68];
	mul.lo.s32 	%r35, %r34, %r33;
	cvt.s64.s32 	%rd69, %r35;
	add.s64 	%rd127, %rd67, %rd69;
	add.s64 	%rd116, %rd116, -8;
	shl.b64 	%rd70, %rd36, 5;
	add.s64 	%rd115, %rd115, %rd70;
	add.s64 	%rd114, %rd114, 32;
	setp.ne.s64 	%p6, %rd116, 0;
	@%p6 bra 	$L__BB0_4;
$L__BB0_5:
	and.b64  	%rd20, %rd35, 7;
	setp.eq.s64 	%p7, %rd20, 0;
	@%p7 bra 	$L__BB0_13;
	setp.lt.u64 	%p8, %rd20, 4;
	@%p8 bra 	$L__BB0_8;
	add.s64 	%rd72, %rd122, %rd5;
	shl.b64 	%rd73, %rd72, 2;
	add.s64 	%rd74, %rd2, %rd73;
	ld.global.u32 	%r36, [%rd74];
	mad.lo.s64 	%rd75, %rd122, %rd36, %rd4;
	shl.b64 	%rd76, %rd75, 2;
	add.s64 	%rd77, %rd1, %rd76;
	ld.global.u32 	%r37, [%rd77];
	mul.lo.s32 	%r38, %r37, %r36;
	cvt.s64.s32 	%rd78, %r38;
	add.s64 	%rd79, %rd127, %rd78;
	ld.global.u32 	%r39, [%rd74+4];
	shl.b64 	%rd80, %rd36, 2;
	add.s64 	%rd81, %rd77, %rd80;
	ld.global.u32 	%r40, [%rd81];
	mul.lo.s32 	%r41, %r40, %r39;
	cvt.s64.s32 	%rd82, %r41;
	add.s64 	%rd83, %rd79, %rd82;
	ld.global.u32 	%r42, [%rd74+8];
	add.s64 	%rd84, %rd81, %rd80;
	ld.global.u32 	%r43, [%rd84];
	mul.lo.s32 	%r44, %r43, %r42;
	cvt.s64.s32 	%rd85, %r44;
	add.s64 	%rd86, %rd83, %rd85;
	ld.global.u32 	%r45, [%rd74+12];
	add.s64 	%rd87, %rd84, %rd80;
	ld.global.u32 	%r46, [%rd87];
	mul.lo.s32 	%r47, %r46, %r45;
	cvt.s64.s32 	%rd88, %r47;
	add.s64 	%rd127, %rd86, %rd88;
	add.s64 	%rd122, %rd122, 4;
$L__BB0_8:
	and.b64  	%rd26, %rd35, 3;
	setp.eq.s64 	%p9, %rd26, 0;
	@%p9 bra 	$L__BB0_13;
	setp.eq.s64 	%p10, %rd26, 1;
	@%p10 bra 	$L__BB0_11;
	add.s64 	%rd90, %rd122, %rd5;
	shl.b64 	%rd91, %rd90, 2;
	add.s64 	%rd92, %rd2, %rd91;
	ld.global.u32 	%r48, [%rd92];
	mad.lo.s64 	%rd93, %rd122, %rd36, %rd4;
	shl.b64 	%rd94, %rd93, 2;
	add.s64 	%rd95, %rd1, %rd94;
	ld.global.u32 	%r49, [%rd95];
	mul.lo.s32 	%r50, %r49, %r48;
	cvt.s64.s32 	%rd96, %r50;
	add.s64 	%rd97, %rd127, %rd96;
	ld.global.u32 	%r51, [%rd92+4];
	shl.b64 	%rd98, %rd36, 2;
	add.s64 	%rd99, %rd95, %rd98;
	ld.global.u32 	%r52, [%rd99];
	mul.lo.s32 	%r53, %r52, %r51;
	cvt.s64.s32 	%rd100, %r53;
	add.s64 	%rd127, %rd97, %rd100;
	add.s64 	%rd122, %rd122, 2;
$L__BB0_11:
	and.b64  	%rd101, %rd35, 1;
	setp.eq.b64 	%p11, %rd101, 1;
	not.pred 	%p12, %p11;
	@%p12 bra 	$L__BB0_13;
	add.s64 	%rd102, %rd122, %rd5;
	shl.b64 	%rd103, %rd102, 2;
	add.s64 	%rd104, %rd2, %rd103;
	ld.global.u32 	%r54, [%rd104];
	mad.lo.s64 	%rd105, %rd122, %rd36, %rd4;
	shl.b64 	%rd106, %rd105, 2;
	add.s64 	%rd107, %rd1, %rd106;
	ld.global.u32 	%r55, [%rd107];
	mul.lo.s32 	%r56, %r55, %r54;
	cvt.s64.s32 	%rd108, %r56;
	add.s64 	%rd127, %rd127, %rd108;
$L__BB0_13:
	cvt.u32.u64 	%r57, %rd127;
$L__BB0_14:
	ld.param.u64 	%rd113, [_Z11cuda_matmulPiS_S_mmmmmm_param_2];
	mad.lo.s64 	%rd109, %rd37, %rd3, %rd4;
	cvta.to.global.u64 	%rd110, %rd113;
	shl.b64 	%rd111, %rd109, 2;
	add.s64 	%rd112, %rd110, %rd111;
	st.global.u32 	[%rd112], %r57;
$L__BB0_15:
	ret;

}
	// .globl	_Z18cuda_matmul_tilingPiS_S_mmmmmm
.visible .entry _Z18cuda_matmul_tilingPiS_S_mmmmmm(
	.param .u64 .ptr .align 1 _Z18cuda_matmul_tilingPiS_S_mmmmmm_param_0,
	.param .u64 .ptr .align 1 _Z18cuda_matmul_tilingPiS_S_mmmmmm_param_1,
	.param .u64 .ptr .align 1 _Z18cuda_matmul_tilingPiS_S_mmmmmm_param_2,
	.param .u64 _Z18cuda_matmul_tilingPiS_S_mmmmmm_param_3,
	.param .u64 _Z18cuda_matmul_tilingPiS_S_mmmmmm_param_4,
	.param .u64 _Z18cuda_matmul_tilingPiS_S_mmmmmm_param_5,
	.param .u64 _Z18cuda_matmul_tilingPiS_S_mmmmmm_param_6,
	.param .u64 _Z18cuda_matmul_tilingPiS_S_mmmmmm_param_7,
	.param .u64 _Z18cuda_matmul_tilingPiS_S_mmmmmm_param_8
)
{
	.reg .pred 	%p<10>;
	.reg .b32 	%r<91>;
	.reg .b64 	%rd<89>;
	// demoted variable
	.shared .align 4 .b8 _ZZ18cuda_matmul_tilingPiS_S_mmmmmmE4d_As[16];
	// demoted variable
	.shared .align 4 .b8 _ZZ18cuda_matmul_tilingPiS_S_mmmmmmE4d_Bs[16];
	ld.param.u64 	%rd28, [_Z18cuda_matmul_tilingPiS_S_mmmmmm_param_0];
	ld.param.u64 	%rd29, [_Z18cuda_matmul_tilingPiS_S_mmmmmm_param_1];
	ld.param.u64 	%rd25, [_Z18cuda_matmul_tilingPiS_S_mmmmmm_param_4];
	ld.param.u64 	%rd26, [_Z18cuda_matmul_tilingPiS_S_mmmmmm_param_6];
	ld.param.u64 	%rd30, [_Z18cuda_matmul_tilingPiS_S_mmmmmm_param_7];
	ld.param.u64 	%rd31, [_Z18cuda_matmul_tilingPiS_S_mmmmmm_param_8];
	cvta.to.global.u64 	%rd1, %rd29;
	cvta.to.global.u64 	%rd2, %rd28;
	mov.u32 	%r16, %ctaid.y;
	shl.b32 	%r17, %r16, 1;
	mov.u32 	%r1, %tid.y;
	add.s32 	%r18, %r17, %r1;
	mov.u32 	%r19, %ctaid.x;
	shl.b32 	%r20, %r19, 1;
	mov.u32 	%r2, %tid.x;
	add.s32 	%r21, %r20, %r2;
	cvt.u64.u32 	%rd3, %r18;
	setp.le.u64 	%p1, %rd30, %rd3;
	cvt.s64.s32 	%rd4, %r21;
	setp.le.u64 	%p2, %rd31, %rd4;
	or.pred  	%p3, %p1, %p2;
	@%p3 bra 	$L__BB1_11;
	shr.u64 	%rd5, %rd31, 1;
	setp.lt.u64 	%p4, %rd31, 2;
	mov.b32 	%r90, 0;
	@%p4 bra 	$L__BB1_10;
	mul.lo.s64 	%rd6, %rd25, %rd3;
	cvt.u64.u32 	%rd7, %r2;
	add.s64 	%rd8, %rd6, %rd7;
	shl.b32 	%r26, %r1, 3;
	mov.u32 	%r27, _ZZ18cuda_matmul_tilingPiS_S_mmmmmmE4d_As;
	add.s32 	%r3, %r27, %r26;
	shl.b32 	%r28, %r2, 2;
	add.s32 	%r4, %r3, %r28;
	cvt.u64.u32 	%rd9, %r1;
	mov.u32 	%r29, _ZZ18cuda_matmul_tilingPiS_S_mmmmmmE4d_Bs;
	add.s32 	%r6, %r29, %r28;
	add.s32 	%r5, %r6, %r26;
	add.s64 	%rd33, %rd5, -1;
	setp.lt.u64 	%p5, %rd33, 3;
	mov.b32 	%r90, 0;
	mov.b64 	%rd88, 0;
	@%p5 bra 	$L__BB1_5;
	and.b64  	%rd88, %rd5, 9223372036854775804;
	shl.b64 	%rd85, %rd4, 2;
	add.s64 	%rd34, %rd9, 2;
	mul.lo.s64 	%rd35, %rd26, %rd34;
	shl.b64 	%rd36, %rd35, 2;
	add.s64 	%rd12, %rd1, %rd36;
	shl.b64 	%rd37, %rd6, 2;
	shl.b64 	%rd38, %rd7, 2;
	add.s64 	%rd39, %rd37, %rd38;
	add.s64 	%rd40, %rd39, %rd2;
	add.s64 	%rd84, %rd40, 16;
	add.s64 	%rd41, %rd9, 6;
	mul.lo.s64 	%rd42, %rd26, %rd41;
	shl.b64 	%rd43, %rd42, 2;
	add.s64 	%rd14, %rd1, %rd43;
	mov.b32 	%r90, 0;
	mov.u64 	%rd86, %rd88;
$L__BB1_4:
	.pragma "nounroll";
	ld.global.u32 	%r31, [%rd84+-16];
	st.shared.u32 	[%r4], %r31;
	mul.lo.s64 	%rd44, %rd26, %rd9;
	shl.b64 	%rd45, %rd44, 2;
	add.s64 	%rd46, %rd1, %rd45;
	add.s64 	%rd47, %rd46, %rd85;
	ld.global.u32 	%r32, [%rd47];
	st.shared.u32 	[%r5], %r32;
	bar.sync 	0;
	ld.shared.u32 	%r33, [%r3];
	ld.shared.u32 	%r34, [%r6];
	mad.lo.s32 	%r35, %r34, %r33, %r90;
	ld.shared.u32 	%r36, [%r3+4];
	ld.shared.u32 	%r37, [%r6+8];
	mad.lo.s32 	%r38, %r37, %r36, %r35;
	bar.sync 	0;
	ld.global.u32 	%r39, [%rd84+-8];
	st.shared.u32 	[%r4], %r39;
	add.s64 	%rd48, %rd12, %rd85;
	ld.global.u32 	%r40, [%rd48];
	st.shared.u32 	[%r5], %r40;
	bar.sync 	0;
	ld.shared.u32 	%r41, [%r3];
	ld.shared.u32 	%r42, [%r6];
	mad.lo.s32 	%r43, %r42, %r41, %r38;
	ld.shared.u32 	%r44, [%r3+4];
	ld.shared.u32 	%r45, [%r6+8];
	mad.lo.s32 	%r46, %r45, %r44, %r43;
	bar.sync 	0;
	ld.global.u32 	%r47, [%rd84];
	st.shared.u32 	[%r4], %r47;
	add.s64 	%rd49, %rd9, 4;
	mul.lo.s64 	%rd50, %rd26, %rd49;
	shl.b64 	%rd51, %rd50, 2;
	add.s64 	%rd52, %rd1, %rd51;
	add.s64 	%rd53, %rd52, %rd85;
	ld.global.u32 	%r48, [%rd53];
	st.shared.u32 	[%r5], %r48;
	bar.sync 	0;
	ld.shared.u32 	%r49, [%r3];
	ld.shared.u32 	%r50, [%r6];
	mad.lo.s32 	%r51, %r50, %r49, %r46;
	ld.shared.u32 	%r52, [%r3+4];
	ld.shared.u32 	%r53, [%r6+8];
	mad.lo.s32 	%r54, %r53, %r52, %r51;
	bar.sync 	0;
	ld.global.u32 	%r55, [%rd84+8];
	st.shared.u32 	[%r4], %r55;
	add.s64 	%rd54, %rd14, %rd85;
	ld.global.u32 	%r56, [%rd54];
	st.shared.u32 	[%r5], %r56;
	bar.sync 	0;
	ld.shared.u32 	%r57, [%r3];
	ld.shared.u32 	%r58, [%r6];
	mad.lo.s32 	%r59, %r58, %r57, %r54;
	ld.shared.u32 	%r60, [%r3+4];
	ld.shared.u32 	%r61, [%r6+8];
	mad.lo.s32 	%r90, %r61, %r60, %r59;
	bar.sync 	0;
	add.s64 	%rd86, %rd86, -4;
	shl.b64 	%rd55, %rd26, 5;
	add.s64 	%rd85, %rd85, %rd55;
	add.s64 	%rd84, %rd84, 32;
	setp.ne.s64 	%p6, %rd86, 0;
	@%p6 bra 	$L__BB1_4;
$L__BB1_5:
	and.b64  	%rd56, %rd5, 3;
	setp.eq.s64 	%p7, %rd56, 0;
	@%p7 bra 	$L__BB1_10;
	setp.eq.s64 	%p8, %rd56, 1;
	@%p8 bra 	$L__BB1_8;
	shl.b64 	%rd57, %rd88, 1;
	add.s64 	%rd58, %rd8, %rd57;
	shl.b64 	%rd59, %rd58, 2;
	add.s64 	%rd60, %rd2, %rd59;
	ld.global.u32 	%r63, [%rd60];
	st.shared.u32 	[%r4], %r63;
	add.s64 	%rd61, %rd57, %rd9;
	mad.lo.s64 	%rd62, %rd61, %rd26, %rd4;
	shl.b64 	%rd63, %rd62, 2;
	add.s64 	%rd64, %rd1, %rd63;
	ld.global.u32 	%r64, [%rd64];
	st.shared.u32 	[%r5], %r64;
	bar.sync 	0;
	ld.shared.u32 	%r65, [%r3];
	ld.shared.u32 	%r66, [%r6];
	mad.lo.s32 	%r67, %r66, %r65, %r90;
	ld.shared.u32 	%r68, [%r3+4];
	ld.shared.u32 	%r69, [%r6+8];
	mad.lo.s32 	%r70, %r69, %r68, %r67;
	bar.sync 	0;
	ld.global.u32 	%r71, [%rd60+8];
	st.shared.u32 	[%r4], %r71;
	add.s64 	%rd65, %rd61, 2;
	mad.lo.s64 	%rd66, %rd65, %rd26, %rd4;
	shl.b64 	%rd67, %rd66, 2;
	add.s64 	%rd68, %rd1, %rd67;
	ld.global.u32 	%r72, [%rd68];
	st.shared.u32 	[%r5], %r72;
	bar.sync 	0;
	ld.shared.u32 	%r73, [%r3];
	ld.shared.u32 	%r74, [%r6];
	mad.lo.s32 	%r75, %r74, %r73, %r70;
	ld.shared.u32 	%r76, [%r3+4];
	ld.shared.u32 	%r77, [%r6+8];
	mad.lo.s32 	%r90, %r77, %r76, %r75;
	bar.sync 	0;
	sub.s64 	%rd69, %rd57, %rd88;
	add.s64 	%rd88, %rd69, 2;
$L__BB1_8:
	and.b64  	%rd70, %rd31, 2;
	setp.eq.s64 	%p9, %rd70, 0;
	@%p9 bra 	$L__BB1_10;
	shl.b64 	%rd71, %rd88, 1;
	add.s64 	%rd72, %rd8, %rd71;
	shl.b64 	%rd73, %rd72, 2;
	add.s64 	%rd74, %rd2, %rd73;
	ld.global.u32 	%r78, [%rd74];
	st.shared.u32 	[%r4], %r78;
	add.s64 	%rd75, %rd71, %rd9;
	mad.lo.s64 	%rd76, %rd75, %rd26, %rd4;
	shl.b64 	%rd77, %rd76, 2;
	add.s64 	%rd78, %rd1, %rd77;
	ld.global.u32 	%r79, [%rd78];
	st.shared.u32 	[%r5], %r79;
	bar.sync 	0;
	ld.shared.u32 	%r80, [%r3];
	ld.shared.u32 	%r81, [%r6];
	mad.lo.s32 	%r82, %r81, %r80, %r90;
	ld.shared.u32 	%r83, [%r3+4];
	ld.shared.u32 	%r84, [%r6+8];
	mad.lo.s32 	%r90, %r84, %r83, %r82;
	bar.sync 	0;
$L__BB1_10:
	ld.param.u64 	%rd83, [_Z18cuda_matmul_tilingPiS_S_mmmmmm_param_2];
	mad.lo.s64 	%rd79, %rd31, %rd3, %rd4;
	cvta.to.global.u64 	%rd80, %rd83;
	shl.b64 	%rd81, %rd79, 2;
	add.s64 	%rd82, %rd80, %rd81;
	st.global.u32 	[%rd82], %r90;
$L__BB1_11:
	ret;

}


// ===== COMPILED SASS (sm_100) =====

	.target	sm_100

	.elftype	@"ET_EXEC"


//--------------------- .note.nv.tkinfo           --------------------------
	.section	.note.nv.tkinfo,"",@"SHT_NOTE"
	.sectionflags	@"SHF_NOTE_NV_TKINFO"
	.tkinfo
        /*0018*/ 	.word	0x00000002
        /*0030*/ 	.string	""
        /*0030*/ 	.string	"ptxas"
        /*0030*/ 	.string	"Cuda compilation tools, release 13.0, V13.0.88"
        /*0030*/ 	.string	"Build cuda_13.0.r13.0/compiler.36424714_0"
        /*0030*/ 	.string	"-arch sm_100 -m 64 "



//--------------------- .note.nv.cuinfo           --------------------------
	.section	.note.nv.cuinfo,"",@"SHT_NOTE"
	.sectionflags	@"SHF_NOTE_NV_CUINFO"
        /*0018*/ 	.short	0x0002
        /*001a*/ 	.short	0x0064
        /*001c*/ 	.short	0x0082
	.zero		2


//--------------------- .nv.info                  --------------------------
	.section	.nv.info,"",@"SHT_CUDA_INFO"
	.align	4


	//----- nvinfo : EIATTR_REGCOUNT
	.align		4
        /*0000*/ 	.byte	0x04, 0x2f
        /*0002*/ 	.short	(.L_1 - .L_0)
	.align		4
.L_0:
        /*0004*/ 	.word	index@(_Z11cuda_matmulPiS_S_mmmmmm)
        /*0008*/ 	.word	0x00000020


	//----- nvinfo : EIATTR_FRAME_SIZE
	.align		4
.L_1:
        /*000c*/ 	.byte	0x04, 0x11
        /*000e*/ 	.short	(.L_3 - .L_2)
	.align		4
.L_2:
        /*0010*/ 	.word	index@(_Z11cuda_matmulPiS_S_mmmmmm)
        /*0014*/ 	.word	0x00000000


	//----- nvinfo : EIATTR_REGCOUNT
	.align		4
.L_3:
        /*0018*/ 	.byte	0x04, 0x2f
        /*001a*/ 	.short	(.L_5 - .L_4)
	.align		4
.L_4:
        /*001c*/ 	.word	index@(_Z18cuda_matmul_tilingPiS_S_mmmmmm)
        /*0020*/ 	.word	0x00000020


	//----- nvinfo : EIATTR_FRAME_SIZE
	.align		4
.L_5:
        /*0024*/ 	.byte	0x04, 0x11
        /*0026*/ 	.short	(.L_7 - .L_6)
	.align		4
.L_6:
        /*0028*/ 	.word	index@(_Z18cuda_matmul_tilingPiS_S_mmmmmm)
        /*002c*/ 	.word	0x00000000


	//----- nvinfo : EIATTR_MIN_STACK_SIZE
	.align		4
.L_7:
        /*0030*/ 	.byte	0x04, 0x12
        /*0032*/ 	.short	(.L_9 - .L_8)
	.align		4
.L_8:
        /*0034*/ 	.word	index@(_Z18cuda_matmul_tilingPiS_S_mmmmmm)
        /*0038*/ 	.word	0x00000000


	//----- nvinfo : EIATTR_MIN_STACK_SIZE
	.align		4
.L_9:
        /*003c*/ 	.byte	0x04, 0x12
        /*003e*/ 	.short	(.L_11 - .L_10)
	.align		4
.L_10:
        /*0040*/ 	.word	index@(_Z11cuda_matmulPiS_S_mmmmmm)
        /*0044*/ 	.word	0x00000000
.L_11:


//--------------------- .nv.compat                --------------------------
	.section	.nv.compat,"",@"SHT_CUDA_COMPAT_INFO"
	.align	4
        /*0000*/ 	.byte	0x02, 0x09, 0x00, 0x00, 0x02, 0x02, 0x01, 0x00, 0x02, 0x05, 0x05, 0x00, 0x03, 0x07, 0x01, 0x01
        /*0010*/ 	.byte	0x02, 0x03, 0x00, 0x00, 0x02, 0x06, 0x01, 0x00, 0x04, 0x0b, 0x08, 0x00, 0x09, 0x00, 0x00, 0x00
        /*0020*/ 	.byte	0x00, 0x00, 0x00, 0x00


//--------------------- .nv.info._Z18cuda_matmul_tilingPiS_S_mmmmmm --------------------------
	.section	.nv.info._Z18cuda_matmul_tilingPiS_S_mmmmmm,"",@"SHT_CUDA_INFO"
	.sectionflags	@""
	.align	4


	//----- nvinfo : EIATTR_CUDA_API_VERSION
	.align		4
        /*0000*/ 	.byte	0x04, 0x37
        /*0002*/ 	.short	(.L_13 - .L_12)
.L_12:
        /*0004*/ 	.word	0x00000082


	//----- nvinfo : EIATTR_KPARAM_INFO
	.align		4
.L_13:
        /*0008*/ 	.byte	0x04, 0x17
        /*000a*/ 	.short	(.L_15 - .L_14)
.L_14:
        /*000c*/ 	.word	0x00000000
        /*0010*/ 	.short	0x0008
        /*0012*/ 	.short	0x0040
        /*0014*/ 	.byte	0x00, 0xf0, 0x21, 0x00


	//----- nvinfo : EIATTR_KPARAM_INFO
	.align		4
.L_15:
        /*0018*/ 	.byte	0x04, 0x17
        /*001a*/ 	.short	(.L_17 - .L_16)
.L_16:
        /*001c*/ 	.word	0x00000000
        /*0020*/ 	.short	0x0007
        /*0022*/ 	.short	0x0038
        /*0024*/ 	.byte	0x00, 0xf0, 0x21, 0x00


	//----- nvinfo : EIATTR_KPARAM_INFO
	.align		4
.L_17:
        /*0028*/ 	.byte	0x04, 0x17
        /*002a*/ 	.short	(.L_19 - .L_18)
.L_18:
        /*002c*/ 	.word	0x00000000
        /*0030*/ 	.short	0x0006
        /*0032*/ 	.short	0x0030
        /*0034*/ 	.byte	0x00, 0xf0, 0x21, 0x00


	//----- nvinfo : EIATTR_KPARAM_INFO
	.align		4
.L_19:
        /*0038*/ 	.byte	0x04, 0x17
        /*003a*/ 	.short	(.L_21 - .L_20)
.L_20:
        /*003c*/ 	.word	0x00000000
        /*0040*/ 	.short	0x0005
        /*0042*/ 	.short	0x0028
        /*0044*/ 	.byte	0x00, 0xf0, 0x21, 0x00


	//----- nvinfo : EIATTR_KPARAM_INFO
	.align		4
.L_21:
        /*0048*/ 	.byte	0x04, 0x17
        /*004a*/ 	.short	(.L_23 - .L_22)
.L_22:
        /*004c*/ 	.word	0x00000000
        /*0050*/ 	.short	0x0004
        /*0052*/ 	.short	0x0020
        /*0054*/ 	.byte	0x00, 0xf0, 0x21, 0x00


	//----- nvinfo : EIATTR_KPARAM_INFO
	.align		4
.L_23:
        /*0058*/ 	.byte	0x04, 0x17
        /*005a*/ 	.short	(.L_25 - .L_24)
.L_24:
        /*005c*/ 	.word	0x00000000
        /*0060*/ 	.short	0x0003
        /*0062*/ 	.short	0x0018
        /*0064*/ 	.byte	0x00, 0xf0, 0x21, 0x00


	//----- nvinfo : EIATTR_KPARAM_INFO
	.align		4
.L_25:
        /*0068*/ 	.byte	0x04, 0x17
        /*006a*/ 	.short	(.L_27 - .L_26)
.L_26:
        /*006c*/ 	.word	0x00000000
        /*0070*/ 	.short	0x0002
        /*0072*/ 	.short	0x0010
        /*0074*/ 	.byte	0x00, 0xf5, 0x21, 0x00


	//----- nvinfo : EIATTR_KPARAM_INFO
	.align		4
.L_27:
        /*0078*/ 	.byte	0x04, 0x17
        /*007a*/ 	.short	(.L_29 - .L_28)
.L_28:
        /*007c*/ 	.word	0x00000000
        /*0080*/ 	.short	0x0001
        /*0082*/ 	.short	0x0008
        /*0084*/ 	.byte	0x00, 0xf5, 0x21, 0x00


	//----- nvinfo : EIATTR_KPARAM_INFO
	.align		4
.L_29:
        /*0088*/ 	.byte	0x04, 0x17
        /*008a*/ 	.short	(.L_31 - .L_30)
.L_30:
        /*008c*/ 	.word	0x00000000
        /*0090*/ 	.short	0x0000
        /*0092*/ 	.short	0x0000
        /*0094*/ 	.byte	0x00, 0xf5, 0x21, 0x00


	//----- nvinfo : EIATTR_SPARSE_MMA_MASK
	.align		4
.L_31:
        /*0098*/ 	.byte	0x03, 0x50
        /*009a*/ 	.short	0x0000


	//----- nvinfo : EIATTR_MAXREG_COUNT
	.align		4
        /*009c*/ 	.byte	0x03, 0x1b
        /*009e*/ 	.short	0x00ff


	//----- nvinfo : EIATTR_NUM_BARRIERS
	.align		4
        /*00a0*/ 	.byte	0x02, 0x4c
        /*00a2*/ 	.byte	0x01
	.zero		1


	//----- nvinfo : EIATTR_MERCURY_ISA_VERSION
	.align		4
        /*00a4*/ 	.byte	0x03, 0x5f
        /*00a6*/ 	.short	0x0101


	//----- nvinfo : EIATTR_VRC_CTA_INIT_COUNT
	.align		4
        /*00a8*/ 	.byte	0x02, 0x4a
	.zero		1
	.zero		1


	//----- nvinfo : EIATTR_EXIT_INSTR_OFFSETS
	.align		4
        /*00ac*/ 	.byte	0x04, 0x1c
        /*00ae*/ 	.short	(.L_33 - .L_32)


	//   ....[0]....
.L_32:
        /*00b0*/ 	.word	0x000000e0


	//   ....[1]....
        /*00b4*/ 	.word	0x00000f60


	//----- nvinfo : EIATTR_CBANK_PARAM_SIZE
	.align		4
.L_33:
        /*00b8*/ 	.byte	0x03, 0x19
        /*00ba*/ 	.short	0x0048


	//----- nvinfo : EIATTR_PARAM_CBANK
	.align		4
        /*00bc*/ 	.byte	0x04, 0x0a
        /*00be*/ 	.short	(.L_35 - .L_34)
	.align		4
.L_34:
        /*00c0*/ 	.word	index@(.nv.constant0._Z18cuda_matmul_tilingPiS_S_mmmmmm)
        /*00c4*/ 	.short	0x0380
        /*00c6*/ 	.short	0x0048


	//----- nvinfo : EIATTR_SW_WAR
	.align		4
.L_35:
        /*00c8*/ 	.byte	0x04, 0x36
        /*00ca*/ 	.short	(.L_37 - .L_36)
.L_36:
        /*00cc*/ 	.word	0x00000008
.L_37:


//--------------------- .nv.info._Z11cuda_matmulPiS_S_mmmmmm --------------------------
	.section	.nv.info._Z11cuda_matmulPiS_S_mmmmmm,"",@"SHT_CUDA_INFO"
	.sectionflags	@""
	.align	4


	//----- nvinfo : EIATTR_CUDA_API_VERSION
	.align		4
        /*0000*/ 	.byte	0x04, 0x37
        /*0002*/ 	.short	(.L_39 - .L_38)
.L_38:
        /*0004*/ 	.word	0x00000082


	//----- nvinfo : EIATTR_KPARAM_INFO
	.align		4
.L_39:
        /*0008*/ 	.byte	0x04, 0x17
        /*000a*/ 	.short	(.L_41 - .L_40)
.L_40:
        /*000c*/ 	.word	0x00000000
        /*0010*/ 	.short	0x0008
        /*0012*/ 	.short	0x0040
        /*0014*/ 	.byte	0x00, 0xf0, 0x21, 0x00


	//----- nvinfo : EIATTR_KPARAM_INFO
	.align		4
.L_41:
        /*0018*/ 	.byte	0x04, 0x17
        /*001a*/ 	.short	(.L_43 - .L_42)
.L_42:
        /*001c*/ 	.word	0x00000000
        /*0020*/ 	.short	0x0007
        /*0022*/ 	.short	0x0038
        /*0024*/ 	.byte	0x00, 0xf0, 0x21, 0x00


	//----- nvinfo : EIATTR_KPARAM_INFO
	.align		4
.L_43:
        /*0028*/ 	.byte	0x04, 0x17
        /*002a*/ 	.short	(.L_45 - .L_44)
.L_44:
        /*002c*/ 	.word	0x00000000
        /*0030*/ 	.short	0x0006
        /*0032*/ 	.short	0x0030
        /*0034*/ 	.byte	0x00, 0xf0, 0x21, 0x00


	//----- nvinfo : EIATTR_KPARAM_INFO
	.align		4
.L_45:
        /*0038*/ 	.byte	0x04, 0x17
        /*003a*/ 	.short	(.L_47 - .L_46)
.L_46:
        /*003c*/ 	.word	0x00000000
        /*0040*/ 	.short	0x0005
        /*0042*/ 	.short	0x0028
        /*0044*/ 	.byte	0x00, 0xf0, 0x21, 0x00


	//----- nvinfo : EIATTR_KPARAM_INFO
	.align		4
.L_47:
        /*0048*/ 	.byte	0x04, 0x17
        /*004a*/ 	.short	(.L_49 - .L_48)
.L_48:
        /*004c*/ 	.word	0x00000000
        /*0050*/ 	.short	0x0004
        /*0052*/ 	.short	0x0020
        /*0054*/ 	.byte	0x00, 0xf0, 0x21, 0x00


	//----- nvinfo : EIATTR_KPARAM_INFO
	.align		4
.L_49:
        /*0058*/ 	.byte	0x04, 0x17
        /*005a*/ 	.short	(.L_51 - .L_50)
.L_50:
        /*005c*/ 	.word	0x00000000
        /*0060*/ 	.short	0x0003
        /*0062*/ 	.short	0x0018
        /*0064*/ 	.byte	0x00, 0xf0, 0x21, 0x00


	//----- nvinfo : EIATTR_KPARAM_INFO
	.align		4
.L_51:
        /*0068*/ 	.byte	0x04, 0x17
        /*006a*/ 	.short	(.L_53 - .L_52)
.L_52:
        /*006c*/ 	.word	0x00000000
        /*0070*/ 	.short	0x0002
        /*0072*/ 	.short	0x0010
        /*0074*/ 	.byte	0x00, 0xf5, 0x21, 0x00


	//----- nvinfo : EIATTR_KPARAM_INFO
	.align		4
.L_53:
        /*0078*/ 	.byte	0x04, 0x17
        /*007a*/ 	.short	(.L_55 - .L_54)
.L_54:
        /*007c*/ 	.word	0x00000000
        /*0080*/ 	.short	0x0001
        /*0082*/ 	.short	0x0008
        /*0084*/ 	.byte	0x00, 0xf5, 0x21, 0x00


	//----- nvinfo : EIATTR_KPARAM_INFO
	.align		4
.L_55:
        /*0088*/ 	.byte	0x04, 0x17
        /*008a*/ 	.short	(.L_57 - .L_56)
.L_56:
        /*008c*/ 	.word	0x00000000
        /*0090*/ 	.short	0x0000
        /*0092*/ 	.short	0x0000
        /*0094*/ 	.byte	0x00, 0xf5, 0x21, 0x00


	//----- nvinfo : EIATTR_SPARSE_MMA_MASK
	.align		4
.L_57:
        /*0098*/ 	.byte	0x03, 0x50
        /*009a*/ 	.short	0x0000


	//----- nvinfo : EIATTR_MAXREG_COUNT
	.align		4
        /*009c*/ 	.byte	0x03, 0x1b
        /*009e*/ 	.short	0x00ff


	//----- nvinfo : EIATTR_MERCURY_ISA_VERSION
	.align		4
        /*00a0*/ 	.byte	0x03, 0x5f
        /*00a2*/ 	.short	0x0101


	//----- nvinfo : EIATTR_VRC_CTA_INIT_COUNT
	.align		4
        /*00a4*/ 	.byte	0x02, 0x4a
	.zero		1
	.zero		1


	//----- nvinfo : EIATTR_EXIT_INSTR_OFFSETS
	.align		4
        /*00a8*/ 	.byte	0x04, 0x1c
        /*00aa*/ 	.short	(.L_59 - .L_58)


	//   ....[0]....
.L_58:
        /*00ac*/ 	.word	0x00000100


	//   ....[1]....
        /*00b0*/ 	.word	0x00000c70


	//----- nvinfo : EIATTR_CBANK_PARAM_SIZE
	.align		4
.L_59:
        /*00b4*/ 	.byte	0x03, 0x19
        /*00b6*/ 	.short	0x0048


	//----- nvinfo : EIATTR_PARAM_CBANK
	.align		4
        /*00b8*/ 	.byte	0x04, 0x0a
        /*00ba*/ 	.short	(.L_61 - .L_60)
	.align		4
.L_60:
        /*00bc*/ 	.word	index@(.nv.constant0._Z11cuda_matmulPiS_S_mmmmmm)
        /*00c0*/ 	.short	0x0380
        /*00c2*/ 	.short	0x0048


	//----- nvinfo : EIATTR_SW_WAR
	.align		4
.L_61:
        /*00c4*/ 	.byte	0x04, 0x36
        /*00c6*/ 	.short	(.L_63 - .L_62)
.L_62:
        /*00c8*/ 	.word	0x00000008
.L_63:


//--------------------- .nv.callgraph             --------------------------
	.section	.nv.callgraph,"",@"SHT_CUDA_CALLGRAPH"
	.align	4
	.sectionentsize	8
	.align		4
        /*0000*/ 	.word	0x00000000
	.align		4
        /*0004*/ 	.word	0xffffffff
	.align		4
        /*0008*/ 	.word	0x00000000
	.align		4
        /*000c*/ 	.word	0xfffffffe
	.align		4
        /*0010*/ 	.word	0x00000000
	.align		4
        /*0014*/ 	.word	0xfffffffd
	.align		4
        /*0018*/ 	.word	0x00000000
	.align		4
        /*001c*/ 	.word	0xfffffffc


//--------------------- .text._Z18cuda_matmul_tilingPiS_S_mmmmmm --------------------------
	.section	.text._Z18cuda_matmul_tilingPiS_S_mmmmmm,"ax",@progbits
	.align	128
        .global         _Z18cuda_matmul_tilingPiS_S_mmmmmm
        .type           _Z18cuda_matmul_tilingPiS_S_mmmmmm,@function
        .size           _Z18cuda_matmul_tilingPiS_S_mmmmmm,(.L_x_11 - _Z18cuda_matmul_tilingPiS_S_mmmmmm)
        .other          _Z18cuda_matmul_tilingPiS_S_mmmmmm,@"STO_CUDA_ENTRY STV_DEFAULT"
_Z18cuda_matmul_tilingPiS_S_mmmmmm:
.text._Z18cuda_matmul_tilingPiS_S_mmmmmm:
[----:B------:R-:W-:Y:S01]  /*0000*/  LDC R1, c[0x0][0x37c] ;  /* 0x0000df00ff017b82 */ /* 0x000fe20000000800 */
[----:B------:R-:W0:Y:S01]  /*0010*/  S2R R27, SR_CTAID.X ;  /* 0x00000000001b7919 */ /* 0x000e220000002500 */
[----:B------:R-:W1:Y:S01]  /*0020*/  LDCU.64 UR14, c[0x0][0x3c0] ;  /* 0x00007800ff0e77ac */ /* 0x000e620008000a00 */
[----:B------:R-:W0:Y:S01]  /*0030*/  S2R R22, SR_TID.X ;  /* 0x0000000000167919 */ /* 0x000e220000002100 */
[----:B------:R-:W2:Y:S01]  /*0040*/  LDCU.64 UR4, c[0x0][0x3b8] ;  /* 0x00007700ff0477ac */ /* 0x000ea20008000a00 */
[----:B------:R-:W3:Y:S01]  /*0050*/  S2R R3, SR_CTAID.Y ;  /* 0x0000000000037919 */ /* 0x000ee20000002600 */
[----:B------:R-:W3:Y:S01]  /*0060*/  S2R R0, SR_TID.Y ;  /* 0x0000000000007919 */ /* 0x000ee20000002200 */
[----:B0-----:R-:W-:-:S05]  /*0070*/  IMAD R26, R27, 0x2, R22 ;  /* 0x000000021b1a7824 */ /* 0x001fca00078e0216 */
[----:B-1----:R-:W-:Y:S02]  /*0080*/  ISETP.GE.U32.AND P0, PT, R26, UR14, PT ;  /* 0x0000000e1a007c0c */ /* 0x002fe4000bf06070 */
[----:B------:R-:W-:Y:S01]  /*0090*/  SHF.R.S32.HI R25, RZ, 0x1f, R26 ;  /* 0x0000001fff197819 */ /* 0x000fe2000001141a */
[----:B---3--:R-:W-:-:S03]  /*00a0*/  IMAD R2, R3, 0x2, R0 ;  /* 0x0000000203027824 */ /* 0x008fc600078e0200 */
[----:B------:R-:W-:Y:S02]  /*00b0*/  ISETP.GE.U32.AND.EX P0, PT, R25, UR15, PT, P0 ;  /* 0x0000000f19007c0c */ /* 0x000fe4000bf06100 */
[----:B--2---:R-:W-:-:S04]  /*00c0*/  ISETP.GE.U32.AND P1, PT, R2, UR4, PT ;  /* 0x0000000402007c0c */ /* 0x004fc8000bf26070 */
[----:B------:R-:W-:-:S13]  /*00d0*/  ISETP.GE.U32.OR.EX P0, PT, RZ, UR5, P0, P1 ;  /* 0x00000005ff007c0c */ /* 0x000fda0008706510 */
[----:B------:R-:W-:Y:S05]  /*00e0*/  @P0 EXIT ;  /* 0x000000000000094d */ /* 0x000fea0003800000 */
[----:B------:R-:W-:Y:S01]  /*00f0*/  UISETP.GE.U32.AND UP0, UPT, UR14, 0x2, UPT ;  /* 0x000000020e00788c */ /* 0x000fe2000bf06070 */
[----:B------:R-:W-:Y:S01]  /*0100*/  IMAD.MOV.U32 R23, RZ, RZ, RZ ;  /* 0x000000ffff177224 */ /* 0x000fe200078e00ff */
[----:B------:R-:W0:Y:S02]  /*0110*/  LDCU.64 UR12, c[0x0][0x358] ;  /* 0x00006b00ff0c77ac */ /* 0x000e240008000a00 */
[----:B------:R-:W-:-:S09]  /*0120*/  UISETP.GE.U32.AND.EX UP0, UPT, UR15, URZ, UPT, UP0 ;  /* 0x000000ff0f00728c */ /* 0x000fd2000bf06100 */
[----:B------:R-:W-:Y:S05]  /*0130*/  BRA.U !UP0, `(.L_x_0) ;  /* 0x0000000d086c7547 */ /* 0x000fea000b800000 */
[----:B------:R-:W1:Y:S01]  /*0140*/  S2UR UR6, SR_CgaCtaId ;  /* 0x00000000000679c3 */ /* 0x000e620000008800 */
[----:B------:R-:W2:Y:S01]  /*0150*/  LDCU.64 UR16, c[0x0][0x3a0] ;  /* 0x00007400ff1077ac */ /* 0x000ea20008000a00 */
[----:B------:R-:W-:Y:S01]  /*0160*/  IMAD.MOV.U32 R23, RZ, RZ, RZ ;  /* 0x000000ffff177224 */ /* 0x000fe200078e00ff */
[----:B------:R-:W-:Y:S01]  /*0170*/  USHF.R.U64 UR8, UR14, 0x1, UR15 ;  /* 0x000000010e087899 */ /* 0x000fe2000800120f */
[----:B------:R-:W-:Y:S01]  /*0180*/  UMOV UR5, 0x400 ;  /* 0x0000040000057882 */ /* 0x000fe20000000000 */
[----:B------:R-:W-:Y:S02]  /*0190*/  USHF.R.U32.HI UR9, URZ, 0x1, UR15 ;  /* 0x00000001ff097899 */ /* 0x000fe4000801160f */
[----:B------:R-:W-:Y:S02]  /*01a0*/  UIADD3 UR11, UP0, UPT, UR8, -0x1, URZ ;  /* 0xffffffff080b7890 */ /* 0x000fe4000ff1e0ff */
[----:B------:R-:W-:Y:S02]  /*01b0*/  USHF.R.U64 UR7, UR14, 0x1, UR15 ;  /* 0x000000010e077899 */ /* 0x000fe4000800120f */
[----:B------:R-:W-:-:S02]  /*01c0*/  UISETP.GE.U32.AND UP1, UPT, UR11, 0x3, UPT ;  /* 0x000000030b00788c */ /* 0x000fc4000bf26070 */
[----:B------:R-:W-:Y:S01]  /*01d0*/  ULOP3.LUT UR7, UR7, 0x3, URZ, 0xc0, !UPT ;  /* 0x0000000307077892 */ /* 0x000fe2000f8ec0ff */
[----:B------:R-:W-:Y:S01]  /*01e0*/  UMOV UR4, URZ ;  /* 0x000000ff00047c82 */ /* 0x000fe20008000000 */
[----:B--2---:R-:W-:-:S04]  /*01f0*/  IMAD.WIDE.U32 R16, R2, UR16, RZ ;  /* 0x0000001002107c25 */ /* 0x004fc8000f8e00ff */
[----:B------:R-:W-:Y:S01]  /*0200*/  IMAD R3, R2, UR17, R17 ;  /* 0x0000001102037c24 */ /* 0x000fe2000f8e0211 */
[----:B-1----:R-:W-:Y:S01]  /*0210*/  ULEA UR10, UR6, UR5, 0x18 ;  /* 0x00000005060a7291 */ /* 0x002fe2000f8ec0ff */
[----:B------:R-:W-:Y:S01]  /*0220*/  IADD3 R4, P0, PT, R22, R16, RZ ;  /* 0x0000001016047210 */ /* 0x000fe20007f1e0ff */
[----:B------:R-:W-:-:S04]  /*0230*/  UIADD3 UR5, UPT, UPT, UR5, 0x10, URZ ;  /* 0x0000001005057890 */ /* 0x000fc8000fffe0ff */
[----:B------:R-:W-:Y:S01]  /*0240*/  ULEA UR5, UR6, UR5, 0x18 ;  /* 0x0000000506057291 */ /* 0x000fe2000f8ec0ff */
[----:B------:R-:W-:Y:S01]  /*0250*/  LEA R5, R0, UR10, 0x3 ;  /* 0x0000000a00057c11 */ /* 0x000fe2000f8e18ff */
[----:B------:R-:W-:Y:S02]  /*0260*/  UIADD3.X UR6, UPT, UPT, UR9, -0x1, URZ, UP0, !UPT ;  /* 0xffffffff09067890 */ /* 0x000fe400087fe4ff */
[----:B------:R-:W-:Y:S01]  /*0270*/  UISETP.NE.U32.AND UP0, UPT, UR7, URZ, UPT ;  /* 0x000000ff0700728c */ /* 0x000fe2000bf05070 */
[C---:B------:R-:W-:Y:S01]  /*0280*/  LEA R6, R22.reuse, R5, 0x2 ;  /* 0x0000000516067211 */ /* 0x040fe200078e10ff */
[----:B------:R-:W-:Y:S01]  /*0290*/  UISETP.GE.U32.AND.EX UP1, UPT, UR6, URZ, UPT, UP1 ;  /* 0x000000ff0600728c */ /* 0x000fe2000bf26110 */
[----:B------:R-:W-:Y:S01]  /*02a0*/  LEA R7, R22, UR5, 0x2 ;  /* 0x0000000516077c11 */ /* 0x000fe2000f8e10ff */
[----:B------:R-:W-:Y:S01]  /*02b0*/  UISETP.NE.AND.EX UP0, UPT, URZ, URZ, UPT, UP0 ;  /* 0x000000ffff00728c */ /* 0x000fe2000bf05300 */
[----:B------:R-:W-:-:S03]  /*02c0*/  UMOV UR5, URZ ;  /* 0x000000ff00057c82 */ /* 0x000fc60008000000 */
[----:B------:R-:W-:-:S03]  /*02d0*/  IMAD R8, R0, 0x8, R7 ;  /* 0x0000000800087824 */ /* 0x000fc600078e0207 */
[----:B------:R-:W-:Y:S05]  /*02e0*/  BRA.U !UP1, `(.L_x_1) ;  /* 0x0000000509ac7547 */ /* 0x000fea000b800000 */
[----:B------:R-:W1:Y:S01]  /*02f0*/  LDC.64 R14, c[0x0][0x3b0] ;  /* 0x0000ec00ff0e7b82 */ /* 0x000e620000000a00 */
[----:B------:R-:W2:Y:S01]  /*0300*/  LDCU.128 UR16, c[0x0][0x380] ;  /* 0x00007000ff1077ac */ /* 0x000ea20008000c00 */
[C---:B------:R-:W-:Y:S02]  /*0310*/  IADD3 R10, P1, PT, R0.reuse, 0x2, RZ ;  /* 0x00000002000a7810 */ /* 0x040fe40007f3e0ff */
[----:B------:R-:W-:Y:S01]  /*0320*/  IADD3 R9, P2, PT, R0, 0x6, RZ ;  /* 0x0000000600097810 */ /* 0x000fe20007f5e0ff */
[----:B------:R-:W-:Y:S02]  /*0330*/  USHF.R.U32.HI UR5, URZ, 0x1, UR15 ;  /* 0x00000001ff057899 */ /* 0x000fe4000801160f */
[----:B------:R-:W-:Y:S01]  /*0340*/  IMAD.X R13, RZ, RZ, RZ, P1 ;  /* 0x000000ffff0d7224 */ /* 0x000fe200008e06ff */
[----:B------:R-:W-:Y:S01]  /*0350*/  ULOP3.LUT UR4, UR8, 0xfffffffc, URZ, 0xc0, !UPT ;  /* 0xfffffffc08047892 */ /* 0x000fe2000f8ec0ff */
[----:B------:R-:W-:Y:S01]  /*0360*/  IMAD.X R11, RZ, RZ, RZ, P2 ;  /* 0x000000ffff0b7224 */ /* 0x000fe200010e06ff */
[----:B------:R-:W-:-:S02]  /*0370*/  ULOP3.LUT UR5, UR5, 0x7fffffff, URZ, 0xc0, !UPT ;  /* 0x7fffffff05057892 */ /* 0x000fc4000f8ec0ff */
[----:B------:R-:W-:-:S05]  /*0380*/  ULOP3.LUT UR6, UR8, 0xfffffffc, URZ, 0xc0, !UPT ;  /* 0xfffffffc08067892 */ /* 0x000fca000f8ec0ff */
[----:B------:R-:W-:Y:S01]  /*0390*/  UMOV UR8, UR5 ;  /* 0x0000000500087c82 */ /* 0x000fe20008000000 */
[-C--:B-1----:R-:W-:Y:S01]  /*03a0*/  IMAD R13, R13, R14.reuse, RZ ;  /* 0x0000000e0d0d7224 */ /* 0x082fe200078e02ff */
[----:B------:R-:W-:Y:S01]  /*03b0*/  SHF.L.U64.HI R24, R14, 0x5, R15 ;  /* 0x000000050e187819 */ /* 0x000fe2000001020f */
[-C--:B------:R-:W-:Y:S02]  /*03c0*/  IMAD R20, R11, R14.reuse, RZ ;  /* 0x0000000e0b147224 */ /* 0x080fe400078e02ff */
[----:B------:R-:W-:-:S04]  /*03d0*/  IMAD.WIDE.U32 R18, R10, R14, RZ ;  /* 0x0000000e0a127225 */ /* 0x000fc800078e00ff */
[----:B------:R-:W-:Y:S02]  /*03e0*/  IMAD R11, R10, R15, R13 ;  /* 0x0000000f0a0b7224 */ /* 0x000fe400078e020d */
[----:B------:R-:W-:-:S03]  /*03f0*/  IMAD.WIDE.U32 R12, R9, R14, RZ ;  /* 0x0000000e090c7225 */ /* 0x000fc600078e00ff */
[----:B------:R-:W-:Y:S01]  /*0400*/  IADD3 R11, PT, PT, R19, R11, RZ ;  /* 0x0000000b130b7210 */ /* 0x000fe20007ffe0ff */
[-C--:B------:R-:W-:Y:S01]  /*0410*/  IMAD R17, R9, R15.reuse, R20 ;  /* 0x0000000f09117224 */ /* 0x080fe200078e0214 */
[----:B--2---:R-:W-:Y:S02]  /*0420*/  LEA R9, P1, R18, UR18, 0x2 ;  /* 0x0000001212097c11 */ /* 0x004fe4000f8210ff */
[----:B------:R-:W-:Y:S01]  /*0430*/  LEA R10, P2, R12, UR18, 0x2 ;  /* 0x000000120c0a7c11 */ /* 0x000fe2000f8410ff */
[----:B------:R-:W-:Y:S01]  /*0440*/  IMAD.IADD R13, R13, 0x1, R17 ;  /* 0x000000010d0d7824 */ /* 0x000fe200078e0211 */
[----:B------:R-:W-:Y:S01]  /*0450*/  LEA.HI.X R11, R18, UR19, R11, 0x2, P1 ;  /* 0x00000013120b7c11 */ /* 0x000fe200088f140b */
[C---:B------:R-:W-:Y:S01]  /*0460*/  IMAD.WIDE.U32 R18, R0.reuse, R14, RZ ;  /* 0x0000000e00127225 */ /* 0x040fe200078e00ff */
[----:B------:R-:W-:Y:S02]  /*0470*/  IADD3 R20, P3, PT, R0, 0x4, RZ ;  /* 0x0000000400147810 */ /* 0x000fe40007f7e0ff */
[----:B------:R-:W-:Y:S01]  /*0480*/  LEA.HI.X R12, R12, UR19, R13, 0x2, P2 ;  /* 0x000000130c0c7c11 */ /* 0x000fe200090f140d */
[----:B------:R-:W-:Y:S01]  /*0490*/  IMAD R19, R0, R15, R19 ;  /* 0x0000000f00137224 */ /* 0x000fe200078e0213 */
[----:B------:R-:W-:Y:S01]  /*04a0*/  LEA R13, P1, R18, UR18, 0x2 ;  /* 0x00000012120d7c11 */ /* 0x000fe2000f8210ff */
[----:B------:R-:W-:-:S03]  /*04b0*/  IMAD.X R17, RZ, RZ, RZ, P3 ;  /* 0x000000ffff117224 */ /* 0x000fc600018e06ff */
[----:B------:R-:W-:Y:S01]  /*04c0*/  LEA.HI.X R18, R18, UR19, R19, 0x2, P1 ;  /* 0x0000001312127c11 */ /* 0x000fe200088f1413 */
[C---:B------:R-:W-:Y:S02]  /*04d0*/  IMAD.SHL.U32 R19, R16.reuse, 0x4, RZ ;  /* 0x0000000410137824 */ /* 0x040fe400078e00ff */
[-C--:B------:R-:W-:Y:S01]  /*04e0*/  IMAD R21, R17, R14.reuse, RZ ;  /* 0x0000000e11157224 */ /* 0x080fe200078e02ff */
[----:B------:R-:W-:Y:S02]  /*04f0*/  SHF.L.U64.HI R17, R16, 0x2, R3 ;  /* 0x0000000210117819 */ /* 0x000fe40000010203 */
[----:B------:R-:W-:Y:S01]  /*0500*/  LEA R28, P1, R22, R19, 0x2 ;  /* 0x00000013161c7211 */ /* 0x000fe200078210ff */
[C---:B------:R-:W-:Y:S02]  /*0510*/  IMAD R23, R20.reuse, R15, R21 ;  /* 0x0000000f14177224 */ /* 0x040fe400078e0215 */
[----:B------:R-:W-:Y:S01]  /*0520*/  IMAD.WIDE.U32 R20, R20, R14, RZ ;  /* 0x0000000e14147225 */ /* 0x000fe200078e00ff */
[----:B------:R-:W-:-:S02]  /*0530*/  LEA.HI.X R22, R22, R17, RZ, 0x2, P1 ;  /* 0x0000001116167211 */ /* 0x000fc400008f14ff */
[----:B------:R-:W-:Y:S02]  /*0540*/  IADD3 R28, P1, PT, R28, UR16, RZ ;  /* 0x000000101c1c7c10 */ /* 0x000fe4000ff3e0ff */
[----:B------:R-:W-:Y:S02]  /*0550*/  LEA R19, P3, R20, UR18, 0x2 ;  /* 0x0000001214137c11 */ /* 0x000fe4000f8610ff */
[----:B------:R-:W-:Y:S02]  /*0560*/  IADD3 R28, P2, PT, R28, 0x10, RZ ;  /* 0x000000101c1c7810 */ /* 0x000fe40007f5e0ff */
[----:B------:R-:W-:Y:S01]  /*0570*/  IADD3 R17, PT, PT, R21, R23, RZ ;  /* 0x0000001715117210 */ /* 0x000fe20007ffe0ff */
[----:B------:R-:W-:Y:S01]  /*0580*/  IMAD.MOV.U32 R23, RZ, RZ, RZ ;  /* 0x000000ffff177224 */ /* 0x000fe200078e00ff */
[----:B------:R-:W-:Y:S01]  /*0590*/  IADD3.X R29, PT, PT, RZ, UR17, R22, P2, P1 ;  /* 0x00000011ff1d7c10 */ /* 0x000fe200097e2416 */
[----:B------:R-:W-:Y:S01]  /*05a0*/  IMAD.SHL.U32 R22, R26, 0x4, RZ ;  /* 0x000000041a167824 */ /* 0x000fe200078e00ff */
[----:B------:R-:W-:-:S02]  /*05b0*/  LEA.HI.X R20, R20, UR19, R17, 0x2, P3 ;  /* 0x0000001314147c11 */ /* 0x000fc400098f1411 */
[----:B------:R-:W-:-:S07]  /*05c0*/  SHF.L.U64.HI R21, R26, 0x2, R25 ;  /* 0x000000021a157819 */ /* 0x000fce0000010219 */
.L_x_2:
[----:B------:R-:W-:Y:S01]  /*05d0*/  IADD3 R16, P1, PT, R22, R13, RZ ;  /* 0x0000000d16107210 */ /* 0x000fe20007f3e0ff */
[----:B0-----:R-:W2:Y:S04]  /*05e0*/  LDG.E R15, desc[UR12][R28.64+-0x10] ;  /* 0xfffff00c1c0f7981 */ /* 0x001ea8000c1e1900 */
[----:B------:R-:W-:-:S05]  /*05f0*/  IMAD.X R17, R21, 0x1, R18, P1 ;  /* 0x0000000115117824 */ /* 0x000fca00008e0612 */
[----:B------:R-:W3:Y:S04]  /*0600*/  LDG.E R25, desc[UR12][R16.64] ;  /* 0x0000000c10197981 */ /* 0x000ee8000c1e1900 */
[----:B--2---:R-:W-:Y:S04]  /*0610*/  STS [R6], R15 ;  /* 0x0000000f06007388 */ /* 0x004fe80000000800 */
[----:B---3--:R-:W-:Y:S01]  /*0620*/  STS [R8], R25 ;  /* 0x0000001908007388 */ /* 0x008fe20000000800 */
[----:B------:R-:W-:Y:S06]  /*0630*/  BAR.SYNC.DEFER_BLOCKING 0x0 ;  /* 0x0000000000007b1d */ /* 0x000fec0000010000 */
[----:B------:R-:W-:Y:S04]  /*0640*/  LDS R15, [R7] ;  /* 0x00000000070f7984 */ /* 0x000fe80000000800 */
[----:B------:R-:W0:Y:S02]  /*0650*/  LDS.64 R16, [R5] ;  /* 0x0000000005107984 */ /* 0x000e240000000a00 */
[----:B0-----:R-:W-:-:S02]  /*0660*/  IMAD R16, R16, R15, R23 ;  /* 0x0000000f10107224 */ /* 0x001fc400078e0217 */
[----:B------:R-:W0:Y:S01]  /*0670*/  LDS R15, [R7+0x8] ;  /* 0x00000800070f7984 */ /* 0x000e220000000800 */
[----:B------:R-:W-:Y:S06]  /*0680*/  BAR.SYNC.DEFER_BLOCKING 0x0 ;  /* 0x0000000000007b1d */ /* 0x000fec0000010000 */
[----:B------:R-:W2:Y:S01]  /*0690*/  LDG.E R23, desc[UR12][R28.64+-0x8] ;  /* 0xfffff80c1c177981 */ /* 0x000ea2000c1e1900 */
[----:B0-----:R-:W-:Y:S01]  /*06a0*/  IMAD R15, R15, R17, R16 ;  /* 0x000000110f0f7224 */ /* 0x001fe200078e0210 */
[----:B------:R-:W-:-:S04]  /*06b0*/  IADD3 R16, P1, PT, R22, R9, RZ ;  /* 0x0000000916107210 */ /* 0x000fc80007f3e0ff */
[----:B------:R-:W-:Y:S01]  /*06c0*/  IADD3.X R17, PT, PT, R21, R11, RZ, P1, !PT ;  /* 0x0000000b15117210 */ /* 0x000fe20000ffe4ff */
[----:B--2---:R0:W-:Y:S04]  /*06d0*/  STS [R6], R23 ;  /* 0x0000001706007388 */ /* 0x0041e80000000800 */
[----:B0-----:R-:W2:Y:S04]  /*06e0*/  LDG.E R23, desc[UR12][R16.64] ;  /* 0x0000000c10177981 */ /* 0x001ea8000c1e1900 */
[----:B--2---:R-:W-:Y:S01]  /*06f0*/  STS [R8], R23 ;  /* 0x0000001708007388 */ /* 0x004fe20000000800 */
        /* <DEDUP_REMOVED lines=8> */
[----:B------:R-:W-:-:S05]  /*0780*/  IADD3 R16, P1, PT, R22, R19, RZ ;  /* 0x0000001316107210 */ /* 0x000fca0007f3e0ff */
        /* <DEDUP_REMOVED lines=10> */
[----:B------:R1:W2:Y:S01]  /*0830*/  LDG.E R23, desc[UR12][R28.64+0x8] ;  /* 0x0000080c1c177981 */ /* 0x0002a2000c1e1900 */
[----:B0-----:R-:W-:Y:S01]  /*0840*/  IMAD R15, R16, R17, R15 ;  /* 0x00000011100f7224 */ /* 0x001fe200078e020f */
[----:B------:R-:W-:-:S05]  /*0850*/  IADD3 R16, P1, PT, R22, R10, RZ ;  /* 0x0000000a16107210 */ /* 0x000fca0007f3e0ff */
[----:B------:R-:W-:-:S05]  /*0860*/  IMAD.X R17, R21, 0x1, R12, P1 ;  /* 0x0000000115117824 */ /* 0x000fca00008e060c */
[----:B------:R-:W3:Y:S01]  /*0870*/  LDG.E R25, desc[UR12][R16.64] ;  /* 0x0000000c10197981 */ /* 0x000ee2000c1e1900 */
[----:B------:R-:W-:-:S04]  /*0880*/  UIADD3 UR6, UP1, UPT, UR6, -0x4, URZ ;  /* 0xfffffffc06067890 */ /* 0x000fc8000ff3e0ff */
[----:B------:R-:W-:Y:S02]  /*0890*/  UIADD3.X UR8, UPT, UPT, UR8, -0x1, URZ, UP1, !UPT ;  /* 0xffffffff08087890 */ /* 0x000fe40008ffe4ff */
[----:B------:R-:W-:-:S04]  /*08a0*/  UISETP.NE.U32.AND UP1, UPT, UR6, URZ, UPT ;  /* 0x000000ff0600728c */ /* 0x000fc8000bf25070 */
[----:B------:R-:W-:Y:S01]  /*08b0*/  UISETP.NE.AND.EX UP1, UPT, UR8, URZ, UPT, UP1 ;  /* 0x000000ff0800728c */ /* 0x000fe2000bf25310 */
[----:B-1----:R-:W-:Y:S02]  /*08c0*/  IADD3 R28, P2, PT, R28, 0x20, RZ ;  /* 0x000000201c1c7810 */ /* 0x002fe40007f5e0ff */
[----:B------:R-:W-:-:S03]  /*08d0*/  LEA R22, P1, R14, R22, 0x5 ;  /* 0x000000160e167211 */ /* 0x000fc600078228ff */
[----:B------:R-:W-:Y:S01]  /*08e0*/  IMAD.X R29, RZ, RZ, R29, P2 ;  /* 0x000000ffff1d7224 */ /* 0x000fe200010e061d */
[----:B------:R-:W-:Y:S01]  /*08f0*/  IADD3.X R21, PT, PT, R21, R24, RZ, P1, !PT ;  /* 0x0000001815157210 */ /* 0x000fe20000ffe4ff */
[----:B--2---:R-:W-:Y:S04]  /*0900*/  STS [R6], R23 ;  /* 0x0000001706007388 */ /* 0x004fe80000000800 */
[----:B---3--:R-:W-:Y:S01]  /*0910*/  STS [R8], R25 ;  /* 0x0000001908007388 */ /* 0x008fe20000000800 */
[----:B------:R-:W-:Y:S06]  /*0920*/  BAR.SYNC.DEFER_BLOCKING 0x0 ;  /* 0x0000000000007b1d */ /* 0x000fec0000010000 */
[----:B------:R-:W-:Y:S04]  /*0930*/  LDS R23, [R7] ;  /* 0x0000000007177984 */ /* 0x000fe80000000800 */
[----:B------:R-:W0:Y:S02]  /*0940*/  LDS.64 R16, [R5] ;  /* 0x0000000005107984 */ /* 0x000e240000000a00 */
[----:B0-----:R-:W-:-:S02]  /*0950*/  IMAD R15, R16, R23, R15 ;  /* 0x00000017100f7224 */ /* 0x001fc400078e020f */
[----:B------:R-:W0:Y:S02]  /*0960*/  LDS R16, [R7+0x8] ;  /* 0x0000080007107984 */ /* 0x000e240000000800 */
[----:B0-----:R-:W-:Y:S01]  /*0970*/  IMAD R23, R16, R17, R15 ;  /* 0x0000001110177224 */ /* 0x001fe200078e020f */
[----:B------:R-:W-:Y:S06]  /*0980*/  BAR.SYNC.DEFER_BLOCKING 0x0 ;  /* 0x0000000000007b1d */ /* 0x000fec0000010000 */
[----:B------:R-:W-:Y:S05]  /*0990*/  BRA.U UP1, `(.L_x_2) ;  /* 0xfffffffd010c7547 */ /* 0x000fea000b83ffff */
.L_x_1:
[----:B------:R-:W-:Y:S01]  /*09a0*/  IMAD.X R3, RZ, RZ, R3, P0 ;  /* 0x000000ffff037224 */ /* 0x000fe200000e0603 */
[----:B------:R-:W-:Y:S06]  /*09b0*/  BRA.U !UP0, `(.L_x_0) ;  /* 0x00000005084c7547 */ /* 0x000fec000b800000 */
[----:B------:R-:W-:Y:S02]  /*09c0*/  UISETP.NE.U32.AND UP0, UPT, UR7, 0x1, UPT ;  /* 0x000000010700788c */ /* 0x000fe4000bf05070 */
[----:B------:R-:W-:Y:S02]  /*09d0*/  ULOP3.LUT UP1, URZ, UR14, 0x2, URZ, 0xc0, !UPT ;  /* 0x000000020eff7892 */ /* 0x000fe4000f82c0ff */
[----:B------:R-:W-:-:S09]  /*09e0*/  UISETP.NE.AND.EX UP0, UPT, URZ, URZ, UPT, UP0 ;  /* 0x000000ffff00728c */ /* 0x000fd2000bf05300 */
[----:B------:R-:W-:Y:S05]  /*09f0*/  BRA.U !UP0, `(.L_x_3) ;  /* 0x0000000108c47547 */ /* 0x000fea000b800000 */
[----:B------:R-:W1:Y:S01]  /*0a00*/  LDCU.64 UR16, c[0x0][0x3b0] ;  /* 0x00007600ff1077ac */ /* 0x000e620008000a00 */
[----:B------:R-:W-:Y:S01]  /*0a10*/  SHF.R.S32.HI R27, RZ, 0x1f, R26 ;  /* 0x0000001fff1b7819 */ /* 0x000fe2000001141a */
[----:B------:R-:W-:Y:S02]  /*0a20*/  USHF.L.U32 UR6, UR4, 0x1, URZ ;  /* 0x0000000104067899 */ /* 0x000fe400080006ff */
[----:B------:R-:W-:Y:S01]  /*0a30*/  USHF.L.U64.HI UR7, UR4, 0x1, UR5 ;  /* 0x0000000104077899 */ /* 0x000fe20008010205 */
[----:B------:R-:W2:Y:S03]  /*0a40*/  LDCU.128 UR8, c[0x0][0x380] ;  /* 0x00007000ff0877ac */ /* 0x000ea60008000c00 */
[----:B------:R-:W-:-:S05]  /*0a50*/  IADD3 R15, P0, PT, R0, UR6, RZ ;  /* 0x00000006000f7c10 */ /* 0x000fca000ff1e0ff */
[----:B------:R-:W-:Y:S01]  /*0a60*/  IMAD.X R14, RZ, RZ, UR7, P0 ;  /* 0x00000007ff0e7e24 */ /* 0x000fe200080e06ff */
[----:B------:R-:W-:Y:S01]  /*0a70*/  IADD3 R11, P0, PT, R4, UR6, RZ ;  /* 0x00000006040b7c10 */ /* 0x000fe2000ff1e0ff */
[----:B-1----:R-:W-:-:S03]  /*0a80*/  IMAD.WIDE.U32 R12, R15, UR16, R26 ;  /* 0x000000100f0c7c25 */ /* 0x002fc6000f8e001a */
[----:B------:R-:W-:Y:S01]  /*0a90*/  IADD3.X R18, PT, PT, R3, UR7, RZ, P0, !PT ;  /* 0x0000000703127c10 */ /* 0x000fe200087fe4ff */
[----:B------:R-:W-:-:S04]  /*0aa0*/  IMAD R10, R14, UR16, RZ ;  /* 0x000000100e0a7c24 */ /* 0x000fc8000f8e02ff */
[----:B------:R-:W-:Y:S01]  /*0ab0*/  IMAD R9, R15, UR17, R10 ;  /* 0x000000110f097c24 */ /* 0x000fe2000f8e020a */
[----:B--2---:R-:W-:Y:S02]  /*0ac0*/  LEA R10, P1, R11, UR8, 0x2 ;  /* 0x000000080b0a7c11 */ /* 0x004fe4000f8210ff */
[----:B------:R-:W-:Y:S01]  /*0ad0*/  LEA R16, P0, R12, UR10, 0x2 ;  /* 0x0000000a0c107c11 */ /* 0x000fe2000f8010ff */
[----:B------:R-:W-:Y:S01]  /*0ae0*/  IMAD.IADD R9, R13, 0x1, R9 ;  /* 0x000000010d097824 */ /* 0x000fe200078e0209 */
[----:B------:R-:W-:-:S04]  /*0af0*/  LEA.HI.X R11, R11, UR9, R18, 0x2, P1 ;  /* 0x000000090b0b7c11 */ /* 0x000fc800088f1412 */
[----:B------:R-:W-:Y:S02]  /*0b00*/  LEA.HI.X R17, R12, UR11, R9, 0x2, P0 ;  /* 0x0000000b0c117c11 */ /* 0x000fe400080f1409 */
[----:B0-----:R-:W2:Y:S04]  /*0b10*/  LDG.E R9, desc[UR12][R10.64] ;  /* 0x0000000c0a097981 */ /* 0x001ea8000c1e1900 */
[----:B------:R-:W3:Y:S01]  /*0b20*/  LDG.E R17, desc[UR12][R16.64] ;  /* 0x0000000c10117981 */ /* 0x000ee2000c1e1900 */
[----:B------:R-:W-:-:S04]  /*0b30*/  IADD3 R13, P0, PT, R15, 0x2, RZ ;  /* 0x000000020f0d7810 */ /* 0x000fc80007f1e0ff */
[----:B------:R-:W-:Y:S01]  /*0b40*/  IADD3.X R12, PT, PT, RZ, R14, RZ, P0, !PT ;  /* 0x0000000eff0c7210 */ /* 0x000fe200007fe4ff */
[----:B------:R-:W-:-:S04]  /*0b50*/  IMAD.WIDE.U32 R14, R13, UR16, R26 ;  /* 0x000000100d0e7c25 */ /* 0x000fc8000f8e001a */
[----:B------:R-:W-:-:S04]  /*0b60*/  IMAD R12, R12, UR16, RZ ;  /* 0x000000100c0c7c24 */ /* 0x000fc8000f8e02ff */
[----:B------:R-:W-:Y:S01]  /*0b70*/  IMAD R13, R13, UR17, R12 ;  /* 0x000000110d0d7c24 */ /* 0x000fe2000f8e020c */
[----:B------:R-:W-:-:S03]  /*0b80*/  LEA R12, P0, R14, UR10, 0x2 ;  /* 0x0000000a0e0c7c11 */ /* 0x000fc6000f8010ff */
[----:B------:R-:W-:-:S05]  /*0b90*/  IMAD.IADD R13, R15, 0x1, R13 ;  /* 0x000000010f0d7824 */ /* 0x000fca00078e020d */
[----:B------:R-:W-:Y:S01]  /*0ba0*/  LEA.HI.X R13, R14, UR11, R13, 0x2, P0 ;  /* 0x0000000b0e0d7c11 */ /* 0x000fe200080f140d */
[----:B--2---:R-:W-:Y:S04]  /*0bb0*/  STS [R6], R9 ;  /* 0x0000000906007388 */ /* 0x004fe80000000800 */
[----:B---3--:R-:W-:Y:S01]  /*0bc0*/  STS [R8], R17 ;  /* 0x0000001108007388 */ /* 0x008fe20000000800 */
[----:B------:R-:W-:Y:S06]  /*0bd0*/  BAR.SYNC.DEFER_BLOCKING 0x0 ;  /* 0x0000000000007b1d */ /* 0x000fec0000010000 */
[----:B------:R-:W-:Y:S04]  /*0be0*/  LDS R18, [R7] ;  /* 0x0000000007127984 */ /* 0x000fe80000000800 */
[----:B------:R-:W-:Y:S04]  /*0bf0*/  LDS R19, [R7+0x8] ;  /* 0x0000080007137984 */ /* 0x000fe80000000800 */
[----:B------:R-:W0:Y:S01]  /*0c00*/  LDS.64 R14, [R5] ;  /* 0x00000000050e7984 */ /* 0x000e220000000a00 */
[----:B------:R-:W-:Y:S06]  /*0c10*/  BAR.SYNC.DEFER_BLOCKING 0x0 ;  /* 0x0000000000007b1d */ /* 0x000fec0000010000 */
[----:B------:R-:W2:Y:S04]  /*0c20*/  LDG.E R11, desc[UR12][R10.64+0x8] ;  /* 0x0000080c0a0b7981 */ /* 0x000ea8000c1e1900 */
[----:B------:R-:W3:Y:S01]  /*0c30*/  LDG.E R13, desc[UR12][R12.64] ;  /* 0x0000000c0c0d7981 */ /* 0x000ee2000c1e1900 */
[----:B------:R-:W-:-:S04]  /*0c40*/  UIADD3 UR4, UP0, UP2, UR6, 0x2, -UR4 ;  /* 0x0000000206047890 */ /* 0x000fc8000fa1e804 */
[----:B------:R-:W-:Y:S01]  /*0c50*/  UIADD3.X UR5, UPT, UPT, UR7, URZ, ~UR5, UP0, UP2 ;  /* 0x000000ff07057290 */ /* 0x000fe200087e4c05 */
[----:B0-----:R-:W-:-:S04]  /*0c60*/  IMAD R14, R14, R18, R23 ;  /* 0x000000120e0e7224 */ /* 0x001fc800078e0217 */
[----:B------:R-:W-:Y:S01]  /*0c70*/  IMAD R15, R19, R15, R14 ;  /* 0x0000000f130f7224 */ /* 0x000fe200078e020e */
[----:B--2---:R-:W-:Y:S04]  /*0c80*/  STS [R6], R11 ;  /* 0x0000000b06007388 */ /* 0x004fe80000000800 */
[----:B---3--:R-:W-:Y:S01]  /*0c90*/  STS [R8], R13 ;  /* 0x0000000d08007388 */ /* 0x008fe20000000800 */
[----:B------:R-:W-:Y:S06]  /*0ca0*/  BAR.SYNC.DEFER_BLOCKING 0x0 ;  /* 0x0000000000007b1d */ /* 0x000fec0000010000 */
[----:B------:R-:W-:Y:S04]  /*0cb0*/  LDS R9, [R7] ;  /* 0x0000000007097984 */ /* 0x000fe80000000800 */
[----:B------:R-:W0:Y:S04]  /*0cc0*/  LDS.64 R16, [R5] ;  /* 0x0000000005107984 */ /* 0x000e280000000a00 */
[----:B------:R-:W1:Y:S01]  /*0cd0*/  LDS R20, [R7+0x8] ;  /* 0x0000080007147984 */ /* 0x000e620000000800 */
[----:B0-----:R-:W-:-:S04]  /*0ce0*/  IMAD R16, R16, R9, R15 ;  /* 0x0000000910107224 */ /* 0x001fc800078e020f */
[----:B-1----:R-:W-:Y:S01]  /*0cf0*/  IMAD R23, R20, R17, R16 ;  /* 0x0000001114177224 */ /* 0x002fe200078e0210 */
[----:B------:R-:W-:Y:S06]  /*0d00*/  BAR.SYNC.DEFER_BLOCKING 0x0 ;  /* 0x0000000000007b1d */ /* 0x000fec0000010000 */
.L_x_3:
[----:B------:R-:W-:Y:S05]  /*0d10*/  BRA.U !UP1, `(.L_x_0) ;  /* 0x0000000109747547 */ /* 0x000fea000b800000 */
[----:B------:R-:W1:Y:S01]  /*0d20*/  LDCU.64 UR16, c[0x0][0x3b0] ;  /* 0x00007600ff1077ac */ /* 0x000e620008000a00 */
[----:B------:R-:W-:Y:S02]  /*0d30*/  SHF.R.S32.HI R11, RZ, 0x1f, R26 ;  /* 0x0000001fff0b7819 */ /* 0x000fe4000001141a */
[----:B------:R-:W-:Y:S01]  /*0d40*/  MOV R10, R26 ;  /* 0x0000001a000a7202 */ /* 0x000fe20000000f00 */
[----:B------:R-:W-:Y:S01]  /*0d50*/  USHF.L.U32 UR6, UR4, 0x1, URZ ;  /* 0x0000000104067899 */ /* 0x000fe200080006ff */
[----:B------:R-:W2:Y:S01]  /*0d60*/  LDCU.128 UR8, c[0x0][0x380] ;  /* 0x00007000ff0877ac */ /* 0x000ea20008000c00 */
[----:B------:R-:W-:-:S04]  /*0d70*/  USHF.L.U64.HI UR4, UR4, 0x1, UR5 ;  /* 0x0000000104047899 */ /* 0x000fc80008010205 */
[----:B------:R-:W-:-:S05]  /*0d80*/  IADD3 R9, P0, PT, R0, UR6, RZ ;  /* 0x0000000600097c10 */ /* 0x000fca000ff1e0ff */
[----:B------:R-:W-:Y:S01]  /*0d90*/  IMAD.X R0, RZ, RZ, UR4, P0 ;  /* 0x00000004ff007e24 */ /* 0x000fe200080e06ff */
[----:B------:R-:W-:Y:S01]  /*0da0*/  IADD3 R4, P0, PT, R4, UR6, RZ ;  /* 0x0000000604047c10 */ /* 0x000fe2000ff1e0ff */
[----:B-1----:R-:W-:-:S04]  /*0db0*/  IMAD.WIDE.U32 R10, R9, UR16, R10 ;  /* 0x00000010090a7c25 */ /* 0x002fc8000f8e000a */
[----:B------:R-:W-:Y:S01]  /*0dc0*/  IMAD R0, R0, UR16, RZ ;  /* 0x0000001000007c24 */ /* 0x000fe2000f8e02ff */
[----:B--2---:R-:W-:-:S03]  /*0dd0*/  LEA R12, P1, R4, UR8, 0x2 ;  /* 0x00000008040c7c11 */ /* 0x004fc6000f8210ff */
[----:B------:R-:W-:Y:S01]  /*0de0*/  IMAD R13, R9, UR17, R0 ;  /* 0x00000011090d7c24 */ /* 0x000fe2000f8e0200 */
[----:B------:R-:W-:Y:S02]  /*0df0*/  IADD3.X R9, PT, PT, R3, UR4, RZ, P0, !PT ;  /* 0x0000000403097c10 */ /* 0x000fe400087fe4ff */
[----:B------:R-:W-:Y:S01]  /*0e00*/  LEA R14, P0, R10, UR10, 0x2 ;  /* 0x0000000a0a0e7c11 */ /* 0x000fe2000f8010ff */
[----:B------:R-:W-:Y:S01]  /*0e10*/  IMAD.IADD R3, R11, 0x1, R13 ;  /* 0x000000010b037824 */ /* 0x000fe200078e020d */
[----:B------:R-:W-:-:S04]  /*0e20*/  LEA.HI.X R13, R4, UR9, R9, 0x2, P1 ;  /* 0x00000009040d7c11 */ /* 0x000fc800088f1409 */
[----:B------:R-:W-:Y:S02]  /*0e30*/  LEA.HI.X R15, R10, UR11, R3, 0x2, P0 ;  /* 0x0000000b0a0f7c11 */ /* 0x000fe400080f1403 */
[----:B0-----:R-:W2:Y:S04]  /*0e40*/  LDG.E R13, desc[UR12][R12.64] ;  /* 0x0000000c0c0d7981 */ /* 0x001ea8000c1e1900 */
[----:B------:R-:W3:Y:S04]  /*0e50*/  LDG.E R15, desc[UR12][R14.64] ;  /* 0x0000000c0e0f7981 */ /* 0x000ee8000c1e1900 */
        /* <DEDUP_REMOVED lines=9> */
.L_x_0:
[----:B------:R-:W1:Y:S01]  /*0ef0*/  LDCU.64 UR4, c[0x0][0x390] ;  /* 0x00007200ff0477ac */ /* 0x000e620008000a00 */
[----:B------:R-:W-:-:S03]  /*0f00*/  SHF.R.S32.HI R27, RZ, 0x1f, R26 ;  /* 0x0000001fff1b7819 */ /* 0x000fc6000001141a */
[----:B------:R-:W-:-:S04]  /*0f10*/  IMAD.WIDE.U32 R4, R2, UR14, R26 ;  /* 0x0000000e02047c25 */ /* 0x000fc8000f8e001a */
[----:B------:R-:W-:Y:S01]  /*0f20*/  IMAD R3, R2, UR15, R5 ;  /* 0x0000000f02037c24 */ /* 0x000fe2000f8e0205 */
[----:B-1----:R-:W-:-:S04]  /*0f30*/  LEA R2, P0, R4, UR4, 0x2 ;  /* 0x0000000404027c11 */ /* 0x002fc8000f8010ff */
[----:B------:R-:W-:-:S05]  /*0f40*/  LEA.HI.X R3, R4, UR5, R3, 0x2, P0 ;  /* 0x0000000504037c11 */ /* 0x000fca00080f1403 */
[----:B0-----:R-:W-:Y:S01]  /*0f50*/  STG.E desc[UR12][R2.64], R23 ;  /* 0x0000001702007986 */ /* 0x001fe2000c10190c */
[----:B------:R-:W-:Y:S05]  /*0f60*/  EXIT ;  /* 0x000000000000794d */ /* 0x000fea0003800000 */
.L_x_4:
[----:B------:R-:W-:-:S00]  /*0f70*/  BRA `(.L_x_4) ;  /* 0xfffffffc00fc7947 */ /* 0x000fc0000383ffff */
[----:B------:R-:W-:-:S00]  /*0f80*/  NOP ;  /* 0x0000000000007918 */ /* 0x000fc00000000000 */
[----:B------:R-:W-:-:S00]  /*0f90*/  NOP ;  /* 0x0000000000007918 */ /* 0x000fc00000000000 */
[----:B------:R-:W-:-:S00]  /*0fa0*/  NOP ;  /* 0x0000000000007918 */ /* 0x000fc00000000000 */
[----:B------:R-:W-:-:S00]  /*0fb0*/  NOP ;  /* 0x0000000000007918 */ /* 0x000fc00000000000 */
[----:B------:R-:W-:-:S00]  /*0fc0*/  NOP ;  /* 0x0000000000007918 */ /* 0x000fc00000000000 */
[----:B------:R-:W-:-:S00]  /*0fd0*/  NOP ;  /* 0x0000000000007918 */ /* 0x000fc00000000000 */
[----:B------:R-:W-:-:S00]  /*0fe0*/  NOP ;  /* 0x0000000000007918 */ /* 0x000fc00000000000 */
[----:B------:R-:W-:-:S00]  /*0ff0*/  NOP ;  /* 0x0000000000007918 */ /* 0x000fc00000000000 */
.L_x_11:


//--------------------- .text._Z11cuda_matmulPiS_S_mmmmmm --------------------------
	.section	.text._Z11cuda_matmulPiS_S_mmmmmm,"ax",@progbits
	.align	128
        .global         _Z11cuda_matmulPiS_S_mmmmmm
        .type           _Z11cuda_matmulPiS_S_mmmmmm,@function
        .size           _Z11cuda_matmulPiS_S_mmmmmm,(.L_x_12 - _Z11cuda_matmulPiS_S_mmmmmm)
        .other          _Z11cuda_matmulPiS_S_mmmmmm,@"STO_CUDA_ENTRY STV_DEFAULT"
_Z11cuda_matmulPiS_S_mmmmmm:
.text._Z11cuda_matmulPiS_S_mmmmmm:
[----:B------:R-:W-:Y:S01]  /*0000*/  LDC R1, c[0x0][0x37c] ;  /* 0x0000df00ff017b82 */ /* 0x000fe20000000800 */
[----:B------:R-:W0:Y:S07]  /*0010*/  S2R R5, SR_TID.X ;  /* 0x0000000000057919 */ /* 0x000e2e0000002100 */
[----:B------:R-:W1:Y:S01]  /*0020*/  LDC R19, c[0x0][0x364] ;  /* 0x0000d900ff137b82 */ /* 0x000e620000000800 */
[----:B------:R-:W2:Y:S01]  /*0030*/  LDCU.64 UR14, c[0x0][0x3c0] ;  /* 0x00007800ff0e77ac */ /* 0x000ea20008000a00 */
[----:B------:R-:W1:Y:S01]  /*0040*/  S2R R0, SR_TID.Y ;  /* 0x0000000000007919 */ /* 0x000e620000002200 */
[----:B------:R-:W3:Y:S05]  /*0050*/  LDCU.64 UR6, c[0x0][0x3b8] ;  /* 0x00007700ff0677ac */ /* 0x000eea0008000a00 */
[----:B------:R-:W0:Y:S08]  /*0060*/  S2UR UR5, SR_CTAID.X ;  /* 0x00000000000579c3 */ /* 0x000e300000002500 */
[----:B------:R-:W0:Y:S08]  /*0070*/  LDC R4, c[0x0][0x360] ;  /* 0x0000d800ff047b82 */ /* 0x000e300000000800 */
[----:B------:R-:W1:Y:S01]  /*0080*/  S2UR UR4, SR_CTAID.Y ;  /* 0x00000000000479c3 */ /* 0x000e620000002600 */
[----:B0-----:R-:W-:-:S05]  /*0090*/  IMAD R4, R4, UR5, R5 ;  /* 0x0000000504047c24 */ /* 0x001fca000f8e0205 */
[----:B--2---:R-:W-:Y:S02]  /*00a0*/  ISETP.GE.U32.AND P0, PT, R4, UR14, PT ;  /* 0x0000000e04007c0c */ /* 0x004fe4000bf06070 */
[----:B------:R-:W-:Y:S01]  /*00b0*/  SHF.R.S32.HI R5, RZ, 0x1f, R4 ;  /* 0x0000001fff057819 */ /* 0x000fe20000011404 */
[----:B-1----:R-:W-:-:S03]  /*00c0*/  IMAD R19, R19, UR4, R0 ;  /* 0x0000000413137c24 */ /* 0x002fc6000f8e0200 */
[----:B------:R-:W-:Y:S02]  /*00d0*/  ISETP.GE.U32.AND.EX P0, PT, R5, UR15, PT, P0 ;  /* 0x0000000f05007c0c */ /* 0x000fe4000bf06100 */
[----:B---3--:R-:W-:-:S04]  /*00e0*/  ISETP.GE.U32.AND P1, PT, R19, UR6, PT ;  /* 0x0000000613007c0c */ /* 0x008fc8000bf26070 */
[----:B------:R-:W-:-:S13]  /*00f0*/  ISETP.GE.U32.OR.EX P0, PT, RZ, UR7, P0, P1 ;  /* 0x00000007ff007c0c */ /* 0x000fda0008706510 */
[----:B------:R-:W-:Y:S05]  /*0100*/  @P0 EXIT ;  /* 0x000000000000094d */ /* 0x000fea0003800000 */
[----:B------:R-:W0:Y:S01]  /*0110*/  LDCU.64 UR8, c[0x0][0x3a0] ;  /* 0x00007400ff0877ac */ /* 0x000e220008000a00 */
[----:B------:R-:W-:Y:S01]  /*0120*/  IMAD.MOV.U32 R20, RZ, RZ, RZ ;  /* 0x000000ffff147224 */ /* 0x000fe200078e00ff */
[----:B------:R-:W1:Y:S01]  /*0130*/  LDCU.64 UR10, c[0x0][0x358] ;  /* 0x00006b00ff0a77ac */ /* 0x000e620008000a00 */
[----:B0-----:R-:W-:-:S04]  /*0140*/  UISETP.NE.U32.AND UP0, UPT, UR8, URZ, UPT ;  /* 0x000000ff0800728c */ /* 0x001fc8000bf05070 */
[----:B------:R-:W-:-:S09]  /*0150*/  UISETP.NE.AND.EX UP0, UPT, UR9, URZ, UPT, UP0 ;  /* 0x000000ff0900728c */ /* 0x000fd2000bf05300 */
[----:B-1----:R-:W-:Y:S05]  /*0160*/  BRA.U !UP0, `(.L_x_5) ;  /* 0x0000000908a07547 */ /* 0x002fea000b800000 */
[----:B------:R-:W-:Y:S02]  /*0170*/  UISETP.GE.U32.AND UP1, UPT, UR8, 0x8, UPT ;  /* 0x000000080800788c */ /* 0x000fe4000bf26070 */
[C---:B------:R-:W-:Y:S01]  /*0180*/  IMAD.WIDE.U32 R2, R19.reuse, UR8, RZ ;  /* 0x0000000813027c25 */ /* 0x040fe2000f8e00ff */
[----:B------:R-:W-:Y:S02]  /*0190*/  ULOP3.LUT UR12, UR8, 0x7, URZ, 0xc0, !UPT ;  /* 0x00000007080c7892 */ /* 0x000fe4000f8ec0ff */
[----:B------:R-:W-:Y:S01]  /*01a0*/  UISETP.GE.U32.AND.EX UP1, UPT, UR9, URZ, UPT, UP1 ;  /* 0x000000ff0900728c */ /* 0x000fe2000bf26110 */
[----:B------:R-:W-:Y:S01]  /*01b0*/  IMAD.MOV.U32 R20, RZ, RZ, RZ ;  /* 0x000000ffff147224 */ /* 0x000fe200078e00ff */
[----:B------:R-:W-:Y:S01]  /*01c0*/  UISETP.NE.U32.AND UP0, UPT, UR12, URZ, UPT ;  /* 0x000000ff0c00728c */ /* 0x000fe2000bf05070 */
[----:B------:R-:W-:Y:S01]  /*01d0*/  IMAD R21, R19, UR9, R3 ;  /* 0x0000000913157c24 */ /* 0x000fe2000f8e0203 */
[----:B------:R-:W-:Y:S01]  /*01e0*/  UMOV UR4, URZ ;  /* 0x000000ff00047c82 */ /* 0x000fe20008000000 */
[----:B------:R-:W-:Y:S01]  /*01f0*/  UMOV UR5, URZ ;  /* 0x000000ff00057c82 */ /* 0x000fe20008000000 */
[----:B------:R-:W-:-:S03]  /*0200*/  UISETP.NE.AND.EX UP0, UPT, URZ, URZ, UPT, UP0 ;  /* 0x000000ffff00728c */ /* 0x000fc6000bf05300 */
[----:B------:R-:W-:Y:S08]  /*0210*/  BRA.U !UP1, `(.L_x_6) ;  /* 0x00000005090c7547 */ /* 0x000ff0000b800000 */
[----:B------:R-:W0:Y:S01]  /*0220*/  LDCU.128 UR16, c[0x0][0x380] ;  /* 0x00007000ff1077ac */ /* 0x000e220008000c00 */
[----:B------:R-:W-:Y:S01]  /*0230*/  IMAD.MOV.U32 R20, RZ, RZ, RZ ;  /* 0x000000ffff147224 */ /* 0x000fe200078e00ff */
[----:B------:R-:W1:Y:S01]  /*0240*/  LDCU UR5, c[0x0][0x3a4] ;  /* 0x00007480ff0577ac */ /* 0x000e620008000800 */
[----:B------:R-:W-:-:S07]  /*0250*/  ULOP3.LUT UR4, UR8, 0xfffffff8, URZ, 0xc0, !UPT ;  /* 0xfffffff808047892 */ /* 0x000fce000f8ec0ff */
[----:B------:R-:W-:Y:S01]  /*0260*/  UMOV UR6, UR4 ;  /* 0x0000000400067c82 */ /* 0x000fe20008000000 */
[----:B0-----:R-:W-:Y:S02]  /*0270*/  LEA R8, P1, R2, UR16, 0x2 ;  /* 0x0000001002087c11 */ /* 0x001fe4000f8210ff */
[----:B------:R-:W-:Y:S02]  /*0280*/  LEA R0, P0, R4, UR18, 0x2 ;  /* 0x0000001204007c11 */ /* 0x000fe4000f8010ff */
[----:B------:R-:W-:Y:S01]  /*0290*/  IADD3 R8, P2, PT, R8, 0x10, RZ ;  /* 0x0000001008087810 */ /* 0x000fe20007f5e0ff */
[----:B-1----:R-:W-:Y:S01]  /*02a0*/  UMOV UR7, UR5 ;  /* 0x0000000500077c82 */ /* 0x002fe20008000000 */
[----:B------:R-:W-:Y:S02]  /*02b0*/  LEA.HI.X R9, R2, UR17, R21, 0x2, P1 ;  /* 0x0000001102097c11 */ /* 0x000fe400088f1415 */
[----:B------:R-:W-:-:S03]  /*02c0*/  LEA.HI.X R25, R4, UR19, R5, 0x2, P0 ;  /* 0x0000001304197c11 */ /* 0x000fc600080f1405 */
[----:B------:R-:W-:-:S07]  /*02d0*/  IMAD.X R9, RZ, RZ, R9, P2 ;  /* 0x000000ffff097224 */ /* 0x000fce00010e0609 */
.L_x_7:
[----:B------:R-:W0:Y:S01]  /*02e0*/  LDC.64 R6, c[0x0][0x3b0] ;  /* 0x0000ec00ff067b82 */ /* 0x000e220000000a00 */
[----:B------:R-:W-:Y:S01]  /*02f0*/  IMAD.MOV.U32 R24, RZ, RZ, R0 ;  /* 0x000000ffff187224 */ /* 0x000fe200078e0000 */
[----:B------:R-:W2:Y:S04]  /*0300*/  LDG.E R29, desc[UR10][R8.64+-0x10] ;  /* 0xfffff00a081d7981 */ /* 0x000ea8000c1e1900 */
[----:B------:R-:W2:Y:S04]  /*0310*/  LDG.E R18, desc[UR10][R24.64] ;  /* 0x0000000a18127981 */ /* 0x000ea8000c1e1900 */
[----:B------:R-:W3:Y:S04]  /*0320*/  LDG.E R26, desc[UR10][R8.64+-0x8] ;  /* 0xfffff80a081a7981 */ /* 0x000ee8000c1e1900 */
[----:B------:R-:W4:Y:S01]  /*0330*/  LDG.E R24, desc[UR10][R8.64+-0xc] ;  /* 0xfffff40a08187981 */ /* 0x000f22000c1e1900 */
[C---:B0-----:R-:W-:Y:S01]  /*0340*/  IMAD.SHL.U32 R23, R6.reuse, 0x4, RZ ;  /* 0x0000000406177824 */ /* 0x041fe200078e00ff */
[----:B------:R-:W-:-:S04]  /*0350*/  SHF.L.U64.HI R27, R6, 0x2, R7 ;  /* 0x00000002061b7819 */ /* 0x000fc80000010207 */
[----:B------:R-:W-:-:S05]  /*0360*/  IADD3 R14, P0, PT, R0, R23, RZ ;  /* 0x00000017000e7210 */ /* 0x000fca0007f1e0ff */
[----:B------:R-:W-:-:S05]  /*0370*/  IMAD.X R15, R25, 0x1, R27, P0 ;  /* 0x00000001190f7824 */ /* 0x000fca00000e061b */
[----:B------:R0:W4:Y:S01]  /*0380*/  LDG.E R22, desc[UR10][R14.64] ;  /* 0x0000000a0e167981 */ /* 0x000122000c1e1900 */
[----:B------:R-:W-:-:S05]  /*0390*/  IADD3 R16, P0, PT, R14, R23, RZ ;  /* 0x000000170e107210 */ /* 0x000fca0007f1e0ff */
[----:B------:R-:W-:Y:S01]  /*03a0*/  IMAD.X R17, R15, 0x1, R27, P0 ;  /* 0x000000010f117824 */ /* 0x000fe200000e061b */
[----:B------:R-:W-:-:S04]  /*03b0*/  IADD3 R12, P0, PT, R16, R23, RZ ;  /* 0x00000017100c7210 */ /* 0x000fc80007f1e0ff */
[----:B------:R-:W-:Y:S01]  /*03c0*/  IADD3.X R13, PT, PT, R17, R27, RZ, P0, !PT ;  /* 0x0000001b110d7210 */ /* 0x000fe200007fe4ff */
[----:B------:R1:W3:Y:S01]  /*03d0*/  LDG.E R28, desc[UR10][R16.64] ;  /* 0x0000000a101c7981 */ /* 0x0002e2000c1e1900 */
[----:B------:R-:W-:-:S03]  /*03e0*/  IADD3 R10, P0, PT, R12, R23, RZ ;  /* 0x000000170c0a7210 */ /* 0x000fc60007f1e0ff */
[----:B------:R-:W5:Y:S02]  /*03f0*/  LDG.E R12, desc[UR10][R12.64] ;  /* 0x0000000a0c0c7981 */ /* 0x000f64000c1e1900 */
[----:B------:R-:W-:Y:S01]  /*0400*/  IMAD.X R11, R13, 0x1, R27, P0 ;  /* 0x000000010d0b7824 */ /* 0x000fe200000e061b */
[----:B0-----:R-:W-:-:S04]  /*0410*/  IADD3 R14, P0, PT, R10, R23, RZ ;  /* 0x000000170a0e7210 */ /* 0x001fc80007f1e0ff */
[----:B------:R-:W5:Y:S01]  /*0420*/  LDG.E R10, desc[UR10][R10.64] ;  /* 0x0000000a0a0a7981 */ /* 0x000f62000c1e1900 */
[--C-:B------:R-:W-:Y:S01]  /*0430*/  IMAD.X R15, R11, 0x1, R27.reuse, P0 ;  /* 0x000000010b0f7824 */ /* 0x100fe200000e061b */
[----:B-1----:R-:W-:Y:S02]  /*0440*/  IADD3 R16, P0, PT, R14, R23, RZ ;  /* 0x000000170e107210 */ /* 0x002fe40007f1e0ff */
[----:B------:R-:W5:Y:S03]  /*0450*/  LDG.E R13, desc[UR10][R8.64] ;  /* 0x0000000a080d7981 */ /* 0x000f66000c1e1900 */
[----:B------:R-:W-:Y:S01]  /*0460*/  IMAD.X R17, R15, 0x1, R27, P0 ;  /* 0x000000010f117824 */ /* 0x000fe200000e061b */
[----:B------:R-:W5:Y:S01]  /*0470*/  LDG.E R11, desc[UR10][R8.64+0x8] ;  /* 0x0000080a080b7981 */ /* 0x000f62000c1e1900 */
[----:B--2---:R-:W-:-:S03]  /*0480*/  IMAD R29, R29, R18, RZ ;  /* 0x000000121d1d7224 */ /* 0x004fc600078e02ff */
[----:B------:R-:W2:Y:S04]  /*0490*/  LDG.E R18, desc[UR10][R14.64] ;  /* 0x0000000a0e127981 */ /* 0x000ea8000c1e1900 */
[----:B------:R-:W2:Y:S01]  /*04a0*/  LDG.E R15, desc[UR10][R8.64+0xc] ;  /* 0x00000c0a080f7981 */ /* 0x000ea2000c1e1900 */
[----:B----4-:R-:W-:-:S03]  /*04b0*/  IMAD R22, R24, R22, RZ ;  /* 0x0000001618167224 */ /* 0x010fc600078e02ff */
[----:B------:R-:W2:Y:S02]  /*04c0*/  LDG.E R24, desc[UR10][R8.64+0x4] ;  /* 0x0000040a08187981 */ /* 0x000ea4000c1e1900 */
[----:B------:R-:W-:Y:S02]  /*04d0*/  IADD3 R20, PT, PT, R22, R20, R29 ;  /* 0x0000001416147210 */ /* 0x000fe40007ffe01d */
[----:B------:R-:W-:Y:S01]  /*04e0*/  IADD3 R22, P0, PT, R16, R23, RZ ;  /* 0x0000001710167210 */ /* 0x000fe20007f1e0ff */
[----:B------:R0:W4:Y:S04]  /*04f0*/  LDG.E R29, desc[UR10][R8.64+-0x4] ;  /* 0xfffffc0a081d7981 */ /* 0x000128000c1e1900 */
[----:B------:R-:W-:Y:S01]  /*0500*/  IMAD.X R23, R17, 0x1, R27, P0 ;  /* 0x0000000111177824 */ /* 0x000fe200000e061b */
[----:B------:R-:W4:Y:S04]  /*0510*/  LDG.E R16, desc[UR10][R16.64] ;  /* 0x0000000a10107981 */ /* 0x000f28000c1e1900 */
[----:B------:R-:W4:Y:S01]  /*0520*/  LDG.E R22, desc[UR10][R22.64] ;  /* 0x0000000a16167981 */ /* 0x000f22000c1e1900 */
[----:B------:R-:W-:Y:S01]  /*0530*/  UIADD3 UR6, UP1, UPT, UR6, -0x8, URZ ;  /* 0xfffffff806067890 */ /* 0x000fe2000ff3e0ff */
[----:B---3--:R-:W-:-:S03]  /*0540*/  IMAD R26, R26, R28, RZ ;  /* 0x0000001c1a1a7224 */ /* 0x008fc600078e02ff */
[----:B------:R-:W-:Y:S02]  /*0550*/  UIADD3.X UR7, UPT, UPT, UR7, -0x1, URZ, UP1, !UPT ;  /* 0xffffffff07077890 */ /* 0x000fe40008ffe4ff */
[----:B------:R-:W-:Y:S01]  /*0560*/  UISETP.NE.U32.AND UP1, UPT, UR6, URZ, UPT ;  /* 0x000000ff0600728c */ /* 0x000fe2000bf25070 */
[----:B-----5:R-:W-:-:S03]  /*0570*/  IMAD R10, R13, R10, RZ ;  /* 0x0000000a0d0a7224 */ /* 0x020fc600078e02ff */
[----:B------:R-:W-:Y:S01]  /*0580*/  UISETP.NE.AND.EX UP1, UPT, UR7, URZ, UPT, UP1 ;  /* 0x000000ff0700728c */ /* 0x000fe2000bf25310 */
[----:B0-----:R-:W-:Y:S02]  /*0590*/  IADD3 R8, P1, PT, R8, 0x20, RZ ;  /* 0x0000002008087810 */ /* 0x001fe40007f3e0ff */
[----:B------:R-:W-:-:S03]  /*05a0*/  LEA R0, P0, R6, R0, 0x5 ;  /* 0x0000000006007211 */ /* 0x000fc600078028ff */
[----:B------:R-:W-:Y:S01]  /*05b0*/  IMAD.X R9, RZ, RZ, R9, P1 ;  /* 0x000000ffff097224 */ /* 0x000fe200008e0609 */
[----:B------:R-:W-:Y:S01]  /*05c0*/  LEA.HI.X R25, R6, R25, R7, 0x5, P0 ;  /* 0x0000001906197211 */ /* 0x000fe200000f2c07 */
[----:B--2---:R-:W-:Y:S02]  /*05d0*/  IMAD R13, R24, R18, RZ ;  /* 0x00000012180d7224 */ /* 0x004fe400078e02ff */
[----:B----4-:R-:W-:-:S05]  /*05e0*/  IMAD R29, R29, R12, RZ ;  /* 0x0000000c1d1d7224 */ /* 0x010fca00078e02ff */
[----:B------:R-:W-:Y:S01]  /*05f0*/  IADD3 R20, PT, PT, R29, R20, R26 ;  /* 0x000000141d147210 */ /* 0x000fe20007ffe01a */
[----:B------:R-:W-:Y:S02]  /*0600*/  IMAD R11, R11, R16, RZ ;  /* 0x000000100b0b7224 */ /* 0x000fe400078e02ff */
[----:B------:R-:W-:Y:S01]  /*0610*/  IMAD R22, R15, R22, RZ ;  /* 0x000000160f167224 */ /* 0x000fe200078e02ff */
[----:B------:R-:W-:-:S04]  /*0620*/  IADD3 R10, PT, PT, R13, R20, R10 ;  /* 0x000000140d0a7210 */ /* 0x000fc80007ffe00a */
[----:B------:R-:W-:Y:S01]  /*0630*/  IADD3 R20, PT, PT, R22, R10, R11 ;  /* 0x0000000a16147210 */ /* 0x000fe20007ffe00b */
[----:B------:R-:W-:Y:S06]  /*0640*/  BRA.U UP1, `(.L_x_7) ;  /* 0xfffffffd01247547 */ /* 0x000fec000b83ffff */
.L_x_6:
[----:B------:R-:W-:Y:S05]  /*0650*/  BRA.U !UP0, `(.L_x_5) ;  /* 0x0000000508647547 */ /* 0x000fea000b800000 */
[----:B------:R-:W0:Y:S01]  /*0660*/  LDC.64 R8, c[0x0][0x3b0] ;  /* 0x0000ec00ff087b82 */ /* 0x000e220000000a00 */
[----:B------:R-:W-:Y:S02]  /*0670*/  UISETP.GE.U32.AND UP1, UPT, UR12, 0x4, UPT ;  /* 0x000000040c00788c */ /* 0x000fe4000bf26070 */
[----:B------:R-:W-:Y:S02]  /*0680*/  ULOP3.LUT UR7, UR8, 0x3, URZ, 0xc0, !UPT ;  /* 0x0000000308077892 */ /* 0x000fe4000f8ec0ff */
[----:B------:R-:W-:Y:S02]  /*0690*/  UISETP.GE.U32.AND.EX UP1, UPT, URZ, URZ, UPT, UP1 ;  /* 0x000000ffff00728c */ /* 0x000fe4000bf26110 */
[----:B------:R-:W-:-:S04]  /*06a0*/  UISETP.NE.U32.AND UP0, UPT, UR7, URZ, UPT ;  /* 0x000000ff0700728c */ /* 0x000fc8000bf05070 */
[----:B------:R-:W-:-:S03]  /*06b0*/  UISETP.NE.AND.EX UP0, UPT, URZ, URZ, UPT, UP0 ;  /* 0x000000ffff00728c */ /* 0x000fc6000bf05300 */
[----:B------:R-:W-:Y:S08]  /*06c0*/  BRA.U !UP1, `(.L_x_8) ;  /* 0x0000000109907547 */ /* 0x000ff0000b800000 */
[----:B------:R-:W1:Y:S01]  /*06d0*/  LDCU.128 UR16, c[0x0][0x380] ;  /* 0x00007000ff1077ac */ /* 0x000e620008000c00 */
[----:B0-----:R-:W-:Y:S01]  /*06e0*/  IMAD R10, R8, UR5, RZ ;  /* 0x00000005080a7c24 */ /* 0x001fe2000f8e02ff */
[----:B------:R-:W-:Y:S01]  /*06f0*/  IADD3 R0, P0, PT, R2, UR4, RZ ;  /* 0x0000000402007c10 */ /* 0x000fe2000ff1e0ff */
[C---:B------:R-:W-:Y:S01]  /*0700*/  IMAD.WIDE.U32 R14, R8.reuse, UR4, R4 ;  /* 0x00000004080e7c25 */ /* 0x040fe2000f8e0004 */
[----:B------:R-:W-:Y:S02]  /*0710*/  SHF.L.U32 R13, R9, 0x2, RZ ;  /* 0x00000002090d7819 */ /* 0x000fe400000006ff */
[----:B------:R-:W-:Y:S01]  /*0720*/  IADD3.X R7, PT, PT, R21, UR5, RZ, P0, !PT ;  /* 0x0000000515077c10 */ /* 0x000fe200087fe4ff */
[----:B------:R-:W-:Y:S02]  /*0730*/  IMAD R11, R9, UR4, R10 ;  /* 0x00000004090b7c24 */ /* 0x000fe4000f8e020a */
[----:B------:R-:W-:-:S04]  /*0740*/  IMAD.WIDE.U32 R16, R8, 0x4, RZ ;  /* 0x0000000408107825 */ /* 0x000fc800078e00ff */
[----:B------:R-:W-:Y:S02]  /*0750*/  IMAD.IADD R11, R15, 0x1, R11 ;  /* 0x000000010f0b7824 */ /* 0x000fe400078e020b */
[----:B------:R-:W-:Y:S01]  /*0760*/  IMAD.IADD R17, R17, 0x1, R13 ;  /* 0x0000000111117824 */ /* 0x000fe200078e020d */
[----:B-1----:R-:W-:Y:S02]  /*0770*/  LEA R6, P1, R0, UR16, 0x2 ;  /* 0x0000001000067c11 */ /* 0x002fe4000f8210ff */
[----:B------:R-:W-:Y:S02]  /*0780*/  LEA R10, P0, R14, UR18, 0x2 ;  /* 0x000000120e0a7c11 */ /* 0x000fe4000f8010ff */
[----:B------:R-:W-:Y:S02]  /*0790*/  LEA.HI.X R7, R0, UR17, R7, 0x2, P1 ;  /* 0x0000001100077c11 */ /* 0x000fe400088f1407 */
[-C--:B------:R-:W-:Y:S02]  /*07a0*/  IADD3 R12, P1, PT, R10, R16.reuse, RZ ;  /* 0x000000100a0c7210 */ /* 0x080fe40007f3e0ff */
[----:B------:R-:W-:Y:S01]  /*07b0*/  LEA.HI.X R11, R14, UR19, R11, 0x2, P0 ;  /* 0x000000130e0b7c11 */ /* 0x000fe200080f140b */
[----:B------:R-:W2:Y:S01]  /*07c0*/  LDG.E R0, desc[UR10][R6.64] ;  /* 0x0000000a06007981 */ /* 0x000ea2000c1e1900 */
[----:B------:R-:W-:-:S03]  /*07d0*/  IADD3 R14, P0, PT, R12, R16, RZ ;  /* 0x000000100c0e7210 */ /* 0x000fc60007f1e0ff */
[----:B------:R-:W-:Y:S01]  /*07e0*/  IMAD.X R13, R17, 0x1, R11, P1 ;  /* 0x00000001110d7824 */ /* 0x000fe200008e060b */
[----:B------:R-:W-:Y:S01]  /*07f0*/  IADD3 R16, P1, PT, R14, R16, RZ ;  /* 0x000000100e107210 */ /* 0x000fe20007f3e0ff */
[----:B------:R-:W3:Y:S02]  /*0800*/  LDG.E R22, desc[UR10][R6.64+0x4] ;  /* 0x0000040a06167981 */ /* 0x000ee4000c1e1900 */
[--C-:B------:R-:W-:Y:S02]  /*0810*/  IMAD.X R15, R13, 0x1, R17.reuse, P0 ;  /* 0x000000010d0f7824 */ /* 0x100fe400000e0611 */
[----:B------:R-:W2:Y:S02]  /*0820*/  LDG.E R11, desc[UR10][R10.64] ;  /* 0x0000000a0a0b7981 */ /* 0x000ea4000c1e1900 */
[----:B------:R-:W-:Y:S02]  /*0830*/  IMAD.X R17, R15, 0x1, R17, P1 ;  /* 0x000000010f117824 */ /* 0x000fe400008e0611 */
[----:B------:R-:W3:Y:S04]  /*0840*/  LDG.E R13, desc[UR10][R12.64] ;  /* 0x0000000a0c0d7981 */ /* 0x000ee8000c1e1900 */
[----:B------:R-:W4:Y:S04]  /*0850*/  LDG.E R18, desc[UR10][R6.64+0x8] ;  /* 0x0000080a06127981 */ /* 0x000f28000c1e1900 */
[----:B------:R-:W5:Y:S04]  /*0860*/  LDG.E R24, desc[UR10][R6.64+0xc] ;  /* 0x00000c0a06187981 */ /* 0x000f68000c1e1900 */
[----:B------:R-:W4:Y:S04]  /*0870*/  LDG.E R15, desc[UR10][R14.64] ;  /* 0x0000000a0e0f7981 */ /* 0x000f28000c1e1900 */
[----:B------:R-:W5:Y:S01]  /*0880*/  LDG.E R17, desc[UR10][R16.64] ;  /* 0x0000000a10117981 */ /* 0x000f62000c1e1900 */
[----:B------:R-:W-:-:S04]  /*0890*/  UIADD3 UR4, UP1, UPT, UR4, 0x4, URZ ;  /* 0x0000000404047890 */ /* 0x000fc8000ff3e0ff */
[----:B------:R-:W-:Y:S01]  /*08a0*/  UIADD3.X UR5, UPT, UPT, URZ, UR5, URZ, UP1, !UPT ;  /* 0x00000005ff057290 */ /* 0x000fe20008ffe4ff */
[----:B--2---:R-:W-:Y:S02]  /*08b0*/  IMAD R23, R0, R11, RZ ;  /* 0x0000000b00177224 */ /* 0x004fe400078e02ff */
[----:B---3--:R-:W-:-:S05]  /*08c0*/  IMAD R22, R22, R13, RZ ;  /* 0x0000000d16167224 */ /* 0x008fca00078e02ff */
[----:B------:R-:W-:Y:S01]  /*08d0*/  IADD3 R20, PT, PT, R22, R20, R23 ;  /* 0x0000001416147210 */ /* 0x000fe20007ffe017 */
[----:B----4-:R-:W-:Y:S02]  /*08e0*/  IMAD R18, R18, R15, RZ ;  /* 0x0000000f12127224 */ /* 0x010fe400078e02ff */
[----:B-----5:R-:W-:-:S05]  /*08f0*/  IMAD R25, R24, R17, RZ ;  /* 0x0000001118197224 */ /* 0x020fca00078e02ff */
[----:B------:R-:W-:-:S07]  /*0900*/  IADD3 R20, PT, PT, R25, R20, R18 ;  /* 0x0000001419147210 */ /* 0x000fce0007ffe012 */
.L_x_8:
[----:B------:R-:W-:Y:S05]  /*0910*/  BRA.U !UP0, `(.L_x_5) ;  /* 0x0000000108b47547 */ /* 0x000fea000b800000 */
[----:B------:R-:W-:Y:S02]  /*0920*/  UISETP.NE.U32.AND UP1, UPT, UR7, 0x1, UPT ;  /* 0x000000010700788c */ /* 0x000fe4000bf25070 */
[----:B------:R-:W-:Y:S02]  /*0930*/  ULOP3.LUT UR6, UR8, 0x1, URZ, 0xc0, !UPT ;  /* 0x0000000108067892 */ /* 0x000fe4000f8ec0ff */
[----:B------:R-:W-:Y:S02]  /*0940*/  UISETP.NE.AND.EX UP1, UPT, URZ, URZ, UPT, UP1 ;  /* 0x000000ffff00728c */ /* 0x000fe4000bf25310 */
[----:B------:R-:W-:-:S04]  /*0950*/  UISETP.NE.U32.AND UP0, UPT, UR6, 0x1, UPT ;  /* 0x000000010600788c */ /* 0x000fc8000bf05070 */
[----:B------:R-:W-:-:S03]  /*0960*/  UISETP.NE.U32.AND.EX UP0, UPT, URZ, URZ, UPT, UP0 ;  /* 0x000000ffff00728c */ /* 0x000fc6000bf05100 */
[----:B------:R-:W-:Y:S08]  /*0970*/  BRA.U !UP1, `(.L_x_9) ;  /* 0x0000000109587547 */ /* 0x000ff0000b800000 */
[----:B------:R-:W1:Y:S01]  /*0980*/  LDCU.128 UR16, c[0x0][0x380] ;  /* 0x00007000ff1077ac */ /* 0x000e620008000c00 */
[----:B0-----:R-:W-:Y:S01]  /*0990*/  IMAD R6, R8, UR5, RZ ;  /* 0x0000000508067c24 */ /* 0x001fe2000f8e02ff */
[----:B------:R-:W-:Y:S01]  /*09a0*/  IADD3 R0, P0, PT, R2, UR4, RZ ;  /* 0x0000000402007c10 */ /* 0x000fe2000ff1e0ff */
[----:B------:R-:W-:-:S03]  /*09b0*/  IMAD.WIDE.U32 R12, R8, UR4, R4 ;  /* 0x00000004080c7c25 */ /* 0x000fc6000f8e0004 */
[----:B------:R-:W-:Y:S01]  /*09c0*/  IADD3.X R7, PT, PT, R21, UR5, RZ, P0, !PT ;  /* 0x0000000515077c10 */ /* 0x000fe200087fe4ff */
[----:B------:R-:W-:-:S04]  /*09d0*/  IMAD R11, R9, UR4, R6 ;  /* 0x00000004090b7c24 */ /* 0x000fc8000f8e0206 */
[----:B------:R-:W-:Y:S01]  /*09e0*/  IMAD.IADD R11, R13, 0x1, R11 ;  /* 0x000000010d0b7824 */ /* 0x000fe200078e020b */
[----:B-1----:R-:W-:Y:S02]  /*09f0*/  LEA R10, P0, R12, UR18, 0x2 ;  /* 0x000000120c0a7c11 */ /* 0x002fe4000f8010ff */
[----:B------:R-:W-:Y:S02]  /*0a00*/  LEA R6, P1, R0, UR16, 0x2 ;  /* 0x0000001000067c11 */ /* 0x000fe4000f8210ff */
[----:B------:R-:W-:Y:S02]  /*0a10*/  LEA.HI.X R11, R12, UR19, R11, 0x2, P0 ;  /* 0x000000130c0b7c11 */ /* 0x000fe400080f140b */
[----:B------:R-:W-:Y:S02]  /*0a20*/  LEA R12, P0, R8, R10, 0x2 ;  /* 0x0000000a080c7211 */ /* 0x000fe400078010ff */
[----:B------:R-:W-:Y:S02]  /*0a30*/  LEA.HI.X R7, R0, UR17, R7, 0x2, P1 ;  /* 0x0000001100077c11 */ /* 0x000fe400088f1407 */
[----:B------:R-:W-:-:S02]  /*0a40*/  LEA.HI.X R13, R8, R11, R9, 0x2, P0 ;  /* 0x0000000b080d7211 */ /* 0x000fc400000f1409 */
[----:B------:R-:W2:Y:S04]  /*0a50*/  LDG.E R11, desc[UR10][R10.64] ;  /* 0x0000000a0a0b7981 */ /* 0x000ea8000c1e1900 */
[----:B------:R-:W2:Y:S04]  /*0a60*/  LDG.E R0, desc[UR10][R6.64] ;  /* 0x0000000a06007981 */ /* 0x000ea8000c1e1900 */
[----:B------:R-:W3:Y:S04]  /*0a70*/  LDG.E R15, desc[UR10][R6.64+0x4] ;  /* 0x0000040a060f7981 */ /* 0x000ee8000c1e1900 */
[----:B------:R-:W3:Y:S01]  /*0a80*/  LDG.E R12, desc[UR10][R12.64] ;  /* 0x0000000a0c0c7981 */ /* 0x000ee2000c1e1900 */
[----:B------:R-:W-:-:S04]  /*0a90*/  UIADD3 UR4, UP1, UPT, UR4, 0x2, URZ ;  /* 0x0000000204047890 */ /* 0x000fc8000ff3e0ff */
[----:B------:R-:W-:Y:S01]  /*0aa0*/  UIADD3.X UR5, UPT, UPT, URZ, UR5, URZ, UP1, !UPT ;  /* 0x00000005ff057290 */ /* 0x000fe20008ffe4ff */
[----:B--2---:R-:W-:Y:S02]  /*0ab0*/  IMAD R0, R0, R11, RZ ;  /* 0x0000000b00007224 */ /* 0x004fe400078e02ff */
[----:B---3--:R-:W-:-:S05]  /*0ac0*/  IMAD R15, R15, R12, RZ ;  /* 0x0000000c0f0f7224 */ /* 0x008fca00078e02ff */
[----:B------:R-:W-:-:S07]  /*0ad0*/  IADD3 R20, PT, PT, R15, R20, R0 ;  /* 0x000000140f147210 */ /* 0x000fce0007ffe000 */
.L_x_9:
[----:B------:R-:W-:Y:S05]  /*0ae0*/  BRA.U UP0, `(.L_x_5) ;  /* 0x0000000100407547 */ /* 0x000fea000b800000 */
[----:B------:R-:W1:Y:S01]  /*0af0*/  LDCU.128 UR16, c[0x0][0x380] ;  /* 0x00007000ff1077ac */ /* 0x000e620008000c00 */
[----:B------:R-:W-:Y:S01]  /*0b00*/  MOV R6, R4 ;  /* 0x0000000400067202 */ /* 0x000fe20000000f00 */
[----:B0-----:R-:W-:Y:S01]  /*0b10*/  IMAD R0, R8, UR5, RZ ;  /* 0x0000000508007c24 */ /* 0x001fe2000f8e02ff */
[----:B------:R-:W-:Y:S01]  /*0b20*/  IADD3 R3, P0, PT, R2, UR4, RZ ;  /* 0x0000000402037c10 */ /* 0x000fe2000ff1e0ff */
[----:B------:R-:W-:Y:S02]  /*0b30*/  IMAD.MOV.U32 R7, RZ, RZ, R5 ;  /* 0x000000ffff077224 */ /* 0x000fe400078e0005 */
[----:B------:R-:W-:Y:S01]  /*0b40*/  IMAD R9, R9, UR4, R0 ;  /* 0x0000000409097c24 */ /* 0x000fe2000f8e0200 */
[----:B------:R-:W-:Y:S01]  /*0b50*/  IADD3.X R0, PT, PT, R21, UR5, RZ, P0, !PT ;  /* 0x0000000515007c10 */ /* 0x000fe200087fe4ff */
[----:B------:R-:W-:-:S04]  /*0b60*/  IMAD.WIDE.U32 R6, R8, UR4, R6 ;  /* 0x0000000408067c25 */ /* 0x000fc8000f8e0006 */
[----:B------:R-:W-:Y:S01]  /*0b70*/  IMAD.IADD R7, R7, 0x1, R9 ;  /* 0x0000000107077824 */ /* 0x000fe200078e0209 */
[C---:B-1----:R-:W-:Y:S02]  /*0b80*/  LEA R2, P1, R3.reuse, UR16, 0x2 ;  /* 0x0000001003027c11 */ /* 0x042fe4000f8210ff */
[C---:B------:R-:W-:Y:S02]  /*0b90*/  LEA R8, P0, R6.reuse, UR18, 0x2 ;  /* 0x0000001206087c11 */ /* 0x040fe4000f8010ff */
[----:B------:R-:W-:Y:S02]  /*0ba0*/  LEA.HI.X R3, R3, UR17, R0, 0x2, P1 ;  /* 0x0000001103037c11 */ /* 0x000fe400088f1400 */
[----:B------:R-:W-:-:S04]  /*0bb0*/  LEA.HI.X R9, R6, UR19, R7, 0x2, P0 ;  /* 0x0000001306097c11 */ /* 0x000fc800080f1407 */
[----:B------:R-:W2:Y:S04]  /*0bc0*/  LDG.E R3, desc[UR10][R2.64] ;  /* 0x0000000a02037981 */ /* 0x000ea8000c1e1900 */
[----:B------:R-:W2:Y:S02]  /*0bd0*/  LDG.E R8, desc[UR10][R8.64] ;  /* 0x0000000a08087981 */ /* 0x000ea4000c1e1900 */
[----:B--2---:R-:W-:-:S07]  /*0be0*/  IMAD R20, R3, R8, R20 ;  /* 0x0000000803147224 */ /* 0x004fce00078e0214 */
.L_x_5:
[----:B------:R-:W1:Y:S01]  /*0bf0*/  LDCU.64 UR4, c[0x0][0x390] ;  /* 0x00007200ff0477ac */ /* 0x000e620008000a00 */
[----:B------:R-:W-:Y:S02]  /*0c00*/  IMAD.MOV.U32 R2, RZ, RZ, R4 ;  /* 0x000000ffff027224 */ /* 0x000fe400078e0004 */
[----:B------:R-:W-:Y:S02]  /*0c10*/  IMAD.MOV.U32 R3, RZ, RZ, R5 ;  /* 0x000000ffff037224 */ /* 0x000fe400078e0005 */
[----:B------:R-:W-:-:S04]  /*0c20*/  IMAD.WIDE.U32 R2, R19, UR14, R2 ;  /* 0x0000000e13027c25 */ /* 0x000fc8000f8e0002 */
[----:B------:R-:W-:Y:S01]  /*0c30*/  IMAD R19, R19, UR15, R3 ;  /* 0x0000000f13137c24 */ /* 0x000fe2000f8e0203 */
[----:B-1----:R-:W-:-:S04]  /*0c40*/  LEA R4, P0, R2, UR4, 0x2 ;  /* 0x0000000402047c11 */ /* 0x002fc8000f8010ff */
[----:B------:R-:W-:-:S05]  /*0c50*/  LEA.HI.X R5, R2, UR5, R19, 0x2, P0 ;  /* 0x0000000502057c11 */ /* 0x000fca00080f1413 */
[----:B------:R-:W-:Y:S01]  /*0c60*/  STG.E desc[UR10][R4.64], R20 ;  /* 0x0000001404007986 */ /* 0x000fe2000c10190a */
[----:B------:R-:W-:Y:S05]  /*0c70*/  EXIT ;  /* 0x000000000000794d */ /* 0x000fea0003800000 */
.L_x_10:
        /* <DEDUP_REMOVED lines=16> */
.L_x_12:


//--------------------- .nv.shared._Z18cuda_matmul_tilingPiS_S_mmmmmm --------------------------
	.section	.nv.shared._Z18cuda_matmul_tilingPiS_S_mmmmmm,"aw",@nobits
	.sectionflags	@""
	.align	4
.nv.shared._Z18cuda_matmul_tilingPiS_S_mmmmmm:
	.zero		1056


//--------------------- .nv.shared.reserved.0     --------------------------
	.section	.nv.shared.reserved.0,"aw",@nobits
	.weak		__nv_reservedSMEM_offset_0_alias
	.size		__nv_reservedSMEM_offset_0_alias, 0, 64
	.other		__nv_reservedSMEM_offset_0_alias,@"STO_CUDA_RESERVED_SHARED STV_DEFAULT"
__nv_reservedSMEM_offset_0_alias:
	.zero		0
	.zero		64


//--------------------- .nv.constant0._Z18cuda_matmul_tilingPiS_S_mmmmmm --------------------------
	.section	.nv.constant0._Z18cuda_matmul_tilingPiS_S_mmmmmm,"a",@progbits
	.sectionflags	@""
	.align	4
.nv.constant0._Z18cuda_matmul_tilingPiS_S_mmmmmm:
	.zero		968


//--------------------- .nv.constant0._Z11cuda_matmulPiS_S_mmmmmm --------------------------
	.section	.nv.constant0._Z11cuda_matmulPiS_S_mmmmmm,"a",@progbits
	.sectionflags	@""
	.align	4
.nv.constant0._Z11cuda_matmulPiS_S_mmmmmm:
	.zero		968


//--------------------- SYMBOLS --------------------------

	.type		.nv.reservedSmem.offset0,@object
	.size		.nv.reservedSmem.offset0,0x4
	.type		.nv.reservedSmem.cap,@object
	.size		.nv.reservedSmem.cap,0x4
